//
// Generated by NVIDIA NVVM Compiler
//
// Compiler Build ID: CL-36424714
// Cuda compilation tools, release 13.0, V13.0.88
// Based on NVVM 20.0.0
//

.version 9.0
.target sm_100
.address_size 64

	// .globl	_Z10sum_kernelPKfPfiib

.visible .entry _Z10sum_kernelPKfPfiib(
	.param .u64 .ptr .align 1 _Z10sum_kernelPKfPfiib_param_0,
	.param .u64 .ptr .align 1 _Z10sum_kernelPKfPfiib_param_1,
	.param .u32 _Z10sum_kernelPKfPfiib_param_2,
	.param .u32 _Z10sum_kernelPKfPfiib_param_3,
	.param .u8 _Z10sum_kernelPKfPfiib_param_4
)
{
	.reg .pred 	%p<27>;
	.reg .b16 	%rs<2>;
	.reg .b32 	%r<72>;
	.reg .b32 	%f<172>;
	.reg .b64 	%rd<30>;

	ld.param.u64 	%rd6, [_Z10sum_kernelPKfPfiib_param_0];
	ld.param.u64 	%rd7, [_Z10sum_kernelPKfPfiib_param_1];
	ld.param.u32 	%r42, [_Z10sum_kernelPKfPfiib_param_2];
	ld.param.u32 	%r43, [_Z10sum_kernelPKfPfiib_param_3];
	ld.param.s8 	%rs1, [_Z10sum_kernelPKfPfiib_param_4];
	cvta.to.global.u64 	%rd1, %rd6;
	cvta.to.global.u64 	%rd2, %rd7;
	mov.u32 	%r44, %ctaid.x;
	mov.u32 	%r45, %ntid.x;
	mov.u32 	%r46, %tid.x;
	mad.lo.s32 	%r71, %r44, %r45, %r46;
	mov.u32 	%r47, %nctaid.x;
	mul.lo.s32 	%r2, %r45, %r47;
	setp.ge.s32 	%p1, %r71, %r42;
	@%p1 bra 	$L__BB0_37;
	setp.lt.s32 	%p2, %r43, 1;
	cvt.rn.f32.s32 	%f1, %r43;
	@%p2 bra 	$L__BB0_33;
	setp.ne.s16 	%p6, %rs1, 0;
	@%p6 bra 	$L__BB0_18;
	and.b32  	%r3, %r43, 15;
	add.s32 	%r4, %r3, -1;
	and.b32  	%r5, %r43, 7;
	add.s32 	%r6, %r5, -1;
	and.b32  	%r7, %r43, 2147483632;
	and.b32  	%r8, %r43, 3;
	neg.s32 	%r9, %r7;
	add.s64 	%rd3, %rd1, 32;
$L__BB0_4:
	setp.lt.u32 	%p17, %r43, 16;
	mul.lo.s32 	%r11, %r71, %r43;
	mov.f32 	%f163, 0f00000000;
	mov.b32 	%r63, 0;
	@%p17 bra 	$L__BB0_7;
	mov.f32 	%f163, 0f00000000;
	mov.u32 	%r60, %r11;
	mov.u32 	%r61, %r9;
$L__BB0_6:
	.pragma "nounroll";
	mul.wide.s32 	%rd21, %r60, 4;
	add.s64 	%rd22, %rd3, %rd21;
	ld.global.f32 	%f97, [%rd22+-32];
	add.f32 	%f98, %f163, %f97;
	ld.global.f32 	%f99, [%rd22+-28];
	add.f32 	%f100, %f98, %f99;
	ld.global.f32 	%f101, [%rd22+-24];
	add.f32 	%f102, %f100, %f101;
	ld.global.f32 	%f103, [%rd22+-20];
	add.f32 	%f104, %f102, %f103;
	ld.global.f32 	%f105, [%rd22+-16];
	add.f32 	%f106, %f104, %f105;
	ld.global.f32 	%f107, [%rd22+-12];
	add.f32 	%f108, %f106, %f107;
	ld.global.f32 	%f109, [%rd22+-8];
	add.f32 	%f110, %f108, %f109;
	ld.global.f32 	%f111, [%rd22+-4];
	add.f32 	%f112, %f110, %f111;
	ld.global.f32 	%f113, [%rd22];
	add.f32 	%f114, %f112, %f113;
	ld.global.f32 	%f115, [%rd22+4];
	add.f32 	%f116, %f114, %f115;
	ld.global.f32 	%f117, [%rd22+8];
	add.f32 	%f118, %f116, %f117;
	ld.global.f32 	%f119, [%rd22+12];
	add.f32 	%f120, %f118, %f119;
	ld.global.f32 	%f121, [%rd22+16];
	add.f32 	%f122, %f120, %f121;
	ld.global.f32 	%f123, [%rd22+20];
	add.f32 	%f124, %f122, %f123;
	ld.global.f32 	%f125, [%rd22+24];
	add.f32 	%f126, %f124, %f125;
	ld.global.f32 	%f127, [%rd22+28];
	add.f32 	%f163, %f126, %f127;
	add.s32 	%r61, %r61, 16;
	add.s32 	%r60, %r60, 16;
	setp.eq.s32 	%p18, %r61, 0;
	mov.u32 	%r63, %r7;
	@%p18 bra 	$L__BB0_7;
	bra.uni 	$L__BB0_6;
$L__BB0_7:
	setp.eq.s32 	%p19, %r3, 0;
	@%p19 bra 	$L__BB0_17;
	setp.lt.u32 	%p20, %r4, 7;
	@%p20 bra 	$L__BB0_10;
	add.s32 	%r56, %r63, %r11;
	mul.wide.s32 	%rd23, %r56, 4;
	add.s64 	%rd24, %rd1, %rd23;
	ld.global.f32 	%f129, [%rd24];
	add.f32 	%f130, %f163, %f129;
	ld.global.f32 	%f131, [%rd24+4];
	add.f32 	%f132, %f130, %f131;
	ld.global.f32 	%f133, [%rd24+8];
	add.f32 	%f134, %f132, %f133;
	ld.global.f32 	%f135, [%rd24+12];
	add.f32 	%f136, %f134, %f135;
	ld.global.f32 	%f137, [%rd24+16];
	add.f32 	%f138, %f136, %f137;
	ld.global.f32 	%f139, [%rd24+20];
	add.f32 	%f140, %f138, %f139;
	ld.global.f32 	%f141, [%rd24+24];
	add.f32 	%f142, %f140, %f141;
	ld.global.f32 	%f143, [%rd24+28];
	add.f32 	%f163, %f142, %f143;
	add.s32 	%r63, %r63, 8;
$L__BB0_10:
	setp.eq.s32 	%p21, %r5, 0;
	@%p21 bra 	$L__BB0_17;
	setp.lt.u32 	%p22, %r6, 3;
	@%p22 bra 	$L__BB0_13;
	add.s32 	%r57, %r63, %r11;
	mul.wide.s32 	%rd25, %r57, 4;
	add.s64 	%rd26, %rd1, %rd25;
	ld.global.f32 	%f145, [%rd26];
	add.f32 	%f146, %f163, %f145;
	ld.global.f32 	%f147, [%rd26+4];
	add.f32 	%f148, %f146, %f147;
	ld.global.f32 	%f149, [%rd26+8];
	add.f32 	%f150, %f148, %f149;
	ld.global.f32 	%f151, [%rd26+12];
	add.f32 	%f163, %f150, %f151;
	add.s32 	%r63, %r63, 4;
$L__BB0_13:
	setp.eq.s32 	%p23, %r8, 0;
	@%p23 bra 	$L__BB0_17;
	setp.eq.s32 	%p24, %r8, 1;
	add.s32 	%r58, %r63, %r11;
	mul.wide.s32 	%rd27, %r58, 4;
	add.s64 	%rd4, %rd1, %rd27;
	ld.global.f32 	%f152, [%rd4];
	add.f32 	%f163, %f163, %f152;
	@%p24 bra 	$L__BB0_17;
	setp.eq.s32 	%p25, %r8, 2;
	ld.global.f32 	%f153, [%rd4+4];
	add.f32 	%f163, %f163, %f153;
	@%p25 bra 	$L__BB0_17;
	ld.global.f32 	%f154, [%rd4+8];
	add.f32 	%f163, %f163, %f154;
$L__BB0_17:
	div.rn.f32 	%f155, %f163, %f1;
	mul.wide.s32 	%rd28, %r71, 4;
	add.s64 	%rd29, %rd2, %rd28;
	st.global.f32 	[%rd29], %f155;
	add.s32 	%r71, %r71, %r2;
	setp.lt.s32 	%p26, %r71, %r42;
	@%p26 bra 	$L__BB0_4;
	bra.uni 	$L__BB0_37;
$L__BB0_18:
	and.b32  	%r22, %r43, 15;
	add.s32 	%r23, %r22, -1;
	and.b32  	%r24, %r43, 7;
	add.s32 	%r25, %r24, -1;
	and.b32  	%r26, %r43, 2147483632;
	and.b32  	%r27, %r43, 3;
$L__BB0_19:
	setp.lt.u32 	%p7, %r43, 16;
	mul.lo.s32 	%r29, %r71, %r43;
	mov.f32 	%f171, 0f00000000;
	mov.b32 	%r68, 0;
	@%p7 bra 	$L__BB0_22;
	mov.f32 	%f171, 0f00000000;
	mov.b32 	%r66, 0;
$L__BB0_21:
	.pragma "nounroll";
	add.s32 	%r51, %r66, %r29;
	mul.wide.s32 	%rd12, %r51, 4;
	add.s64 	%rd13, %rd1, %rd12;
	ld.global.f32 	%f35, [%rd13];
	fma.rn.f32 	%f36, %f35, %f35, %f171;
	ld.global.f32 	%f37, [%rd13+4];
	fma.rn.f32 	%f38, %f37, %f37, %f36;
	ld.global.f32 	%f39, [%rd13+8];
	fma.rn.f32 	%f40, %f39, %f39, %f38;
	ld.global.f32 	%f41, [%rd13+12];
	fma.rn.f32 	%f42, %f41, %f41, %f40;
	ld.global.f32 	%f43, [%rd13+16];
	fma.rn.f32 	%f44, %f43, %f43, %f42;
	ld.global.f32 	%f45, [%rd13+20];
	fma.rn.f32 	%f46, %f45, %f45, %f44;
	ld.global.f32 	%f47, [%rd13+24];
	fma.rn.f32 	%f48, %f47, %f47, %f46;
	ld.global.f32 	%f49, [%rd13+28];
	fma.rn.f32 	%f50, %f49, %f49, %f48;
	ld.global.f32 	%f51, [%rd13+32];
	fma.rn.f32 	%f52, %f51, %f51, %f50;
	ld.global.f32 	%f53, [%rd13+36];
	fma.rn.f32 	%f54, %f53, %f53, %f52;
	ld.global.f32 	%f55, [%rd13+40];
	fma.rn.f32 	%f56, %f55, %f55, %f54;
	ld.global.f32 	%f57, [%rd13+44];
	fma.rn.f32 	%f58, %f57, %f57, %f56;
	ld.global.f32 	%f59, [%rd13+48];
	fma.rn.f32 	%f60, %f59, %f59, %f58;
	ld.global.f32 	%f61, [%rd13+52];
	fma.rn.f32 	%f62, %f61, %f61, %f60;
	ld.global.f32 	%f63, [%rd13+56];
	fma.rn.f32 	%f64, %f63, %f63, %f62;
	ld.global.f32 	%f65, [%rd13+60];
	fma.rn.f32 	%f171, %f65, %f65, %f64;
	add.s32 	%r66, %r66, 16;
	setp.eq.s32 	%p8, %r66, %r26;
	mov.u32 	%r68, %r26;
	@%p8 bra 	$L__BB0_22;
	bra.uni 	$L__BB0_21;
$L__BB0_22:
	setp.eq.s32 	%p9, %r22, 0;
	@%p9 bra 	$L__BB0_32;
	setp.lt.u32 	%p10, %r23, 7;
	@%p10 bra 	$L__BB0_25;
	add.s32 	%r52, %r68, %r29;
	mul.wide.s32 	%rd14, %r52, 4;
	add.s64 	%rd15, %rd1, %rd14;
	ld.global.f32 	%f67, [%rd15];
	fma.rn.f32 	%f68, %f67, %f67, %f171;
	ld.global.f32 	%f69, [%rd15+4];
	fma.rn.f32 	%f70, %f69, %f69, %f68;
	ld.global.f32 	%f71, [%rd15+8];
	fma.rn.f32 	%f72, %f71, %f71, %f70;
	ld.global.f32 	%f73, [%rd15+12];
	fma.rn.f32 	%f74, %f73, %f73, %f72;
	ld.global.f32 	%f75, [%rd15+16];
	fma.rn.f32 	%f76, %f75, %f75, %f74;
	ld.global.f32 	%f77, [%rd15+20];
	fma.rn.f32 	%f78, %f77, %f77, %f76;
	ld.global.f32 	%f79, [%rd15+24];
	fma.rn.f32 	%f80, %f79, %f79, %f78;
	ld.global.f32 	%f81, [%rd15+28];
	fma.rn.f32 	%f171, %f81, %f81, %f80;
	add.s32 	%r68, %r68, 8;
$L__BB0_25:
	setp.eq.s32 	%p11, %r24, 0;
	@%p11 bra 	$L__BB0_32;
	setp.lt.u32 	%p12, %r25, 3;
	@%p12 bra 	$L__BB0_28;
	add.s32 	%r53, %r68, %r29;
	mul.wide.s32 	%rd16, %r53, 4;
	add.s64 	%rd17, %rd1, %rd16;
	ld.global.f32 	%f83, [%rd17];
	fma.rn.f32 	%f84, %f83, %f83, %f171;
	ld.global.f32 	%f85, [%rd17+4];
	fma.rn.f32 	%f86, %f85, %f85, %f84;
	ld.global.f32 	%f87, [%rd17+8];
	fma.rn.f32 	%f88, %f87, %f87, %f86;
	ld.global.f32 	%f89, [%rd17+12];
	fma.rn.f32 	%f171, %f89, %f89, %f88;
	add.s32 	%r68, %r68, 4;
$L__BB0_28:
	setp.eq.s32 	%p13, %r27, 0;
	@%p13 bra 	$L__BB0_32;
	setp.eq.s32 	%p14, %r27, 1;
	add.s32 	%r54, %r68, %r29;
	mul.wide.s32 	%rd18, %r54, 4;
	add.s64 	%rd5, %rd1, %rd18;
	ld.global.f32 	%f90, [%rd5];
	fma.rn.f32 	%f171, %f90, %f90, %f171;
	@%p14 bra 	$L__BB0_32;
	setp.eq.s32 	%p15, %r27, 2;
	ld.global.f32 	%f91, [%rd5+4];
	fma.rn.f32 	%f171, %f91, %f91, %f171;
	@%p15 bra 	$L__BB0_32;
	ld.global.f32 	%f92, [%rd5+8];
	fma.rn.f32 	%f171, %f92, %f92, %f171;
$L__BB0_32:
	sqrt.rn.f32 	%f93, %f171;
	mul.wide.s32 	%rd19, %r71, 4;
	add.s64 	%rd20, %rd2, %rd19;
	st.global.f32 	[%rd20], %f93;
	add.s32 	%r71, %r71, %r2;
	setp.lt.s32 	%p16, %r71, %r42;
	@%p16 bra 	$L__BB0_19;
	bra.uni 	$L__BB0_37;
$L__BB0_33:
	setp.eq.s16 	%p3, %rs1, 0;
	@%p3 bra 	$L__BB0_34;
	bra.uni 	$L__BB0_36;
$L__BB0_34:
	mov.f32 	%f31, 0f00000000;
	div.rn.f32 	%f30, %f31, %f1;
$L__BB0_35:
	mul.wide.s32 	%rd10, %r71, 4;
	add.s64 	%rd11, %rd2, %rd10;
	st.global.f32 	[%rd11], %f30;
	add.s32 	%r71, %r71, %r2;
	setp.lt.s32 	%p5, %r71, %r42;
	@%p5 bra 	$L__BB0_35;
	bra.uni 	$L__BB0_37;
$L__BB0_36:
	mul.wide.s32 	%rd8, %r71, 4;
	add.s64 	%rd9, %rd2, %rd8;
	mov.b32 	%r48, 0;
	st.global.u32 	[%rd9], %r48;
	add.s32 	%r71, %r71, %r2;
	setp.lt.s32 	%p4, %r71, %r42;
	@%p4 bra 	$L__BB0_36;
$L__BB0_37:
	ret;

}
	// .globl	_Z15mean_sub_kernelPfS_ii
.visible .entry _Z15mean_sub_kernelPfS_ii(
	.param .u64 .ptr .align 1 _Z15mean_sub_kernelPfS_ii_param_0,
	.param .u64 .ptr .align 1 _Z15mean_sub_kernelPfS_ii_param_1,
	.param .u32 _Z15mean_sub_kernelPfS_ii_param_2,
	.param .u32 _Z15mean_sub_kernelPfS_ii_param_3
)
{
	.reg .pred 	%p<7>;
	.reg .b32 	%r<40>;
	.reg .b32 	%f<16>;
	.reg .b64 	%rd<23>;

	ld.param.u64 	%rd3, [_Z15mean_sub_kernelPfS_ii_param_0];
	ld.param.u64 	%rd4, [_Z15mean_sub_kernelPfS_ii_param_1];
	ld.param.u32 	%r14, [_Z15mean_sub_kernelPfS_ii_param_2];
	ld.param.u32 	%r13, [_Z15mean_sub_kernelPfS_ii_param_3];
	cvta.to.global.u64 	%rd1, %rd3;
	cvta.to.global.u64 	%rd2, %rd4;
	mov.u32 	%r15, %ctaid.x;
	mov.u32 	%r16, %ntid.x;
	mov.u32 	%r17, %tid.x;
	mad.lo.s32 	%r38, %r15, %r16, %r17;
	mov.u32 	%r18, %nctaid.x;
	mul.lo.s32 	%r2, %r16, %r18;
	mul.lo.s32 	%r3, %r13, %r14;
	setp.ge.s32 	%p1, %r38, %r3;
	@%p1 bra 	$L__BB1_7;
	add.s32 	%r19, %r38, %r2;
	max.s32 	%r20, %r3, %r19;
	setp.lt.s32 	%p2, %r19, %r3;
	selp.u32 	%r21, 1, 0, %p2;
	add.s32 	%r22, %r19, %r21;
	sub.s32 	%r23, %r20, %r22;
	div.u32 	%r24, %r23, %r2;
	add.s32 	%r4, %r24, %r21;
	and.b32  	%r25, %r4, 3;
	setp.eq.s32 	%p3, %r25, 3;
	@%p3 bra 	$L__BB1_4;
	add.s32 	%r26, %r4, 1;
	and.b32  	%r27, %r26, 3;
	neg.s32 	%r36, %r27;
$L__BB1_3:
	.pragma "nounroll";
	mul.wide.s32 	%rd5, %r38, 4;
	add.s64 	%rd6, %rd1, %rd5;
	div.s32 	%r28, %r38, %r13;
	mul.wide.s32 	%rd7, %r28, 4;
	add.s64 	%rd8, %rd2, %rd7;
	ld.global.f32 	%f1, [%rd8];
	ld.global.f32 	%f2, [%rd6];
	sub.f32 	%f3, %f2, %f1;
	st.global.f32 	[%rd6], %f3;
	add.s32 	%r38, %r38, %r2;
	add.s32 	%r36, %r36, 1;
	setp.ne.s32 	%p4, %r36, 0;
	@%p4 bra 	$L__BB1_3;
$L__BB1_4:
	setp.lt.u32 	%p5, %r4, 3;
	@%p5 bra 	$L__BB1_7;
	mul.wide.s32 	%rd15, %r2, 4;
$L__BB1_6:
	div.s32 	%r29, %r38, %r13;
	mul.wide.s32 	%rd9, %r29, 4;
	add.s64 	%rd10, %rd2, %rd9;
	ld.global.f32 	%f4, [%rd10];
	mul.wide.s32 	%rd11, %r38, 4;
	add.s64 	%rd12, %rd1, %rd11;
	ld.global.f32 	%f5, [%rd12];
	sub.f32 	%f6, %f5, %f4;
	st.global.f32 	[%rd12], %f6;
	add.s32 	%r30, %r38, %r2;
	div.s32 	%r31, %r30, %r13;
	mul.wide.s32 	%rd13, %r31, 4;
	add.s64 	%rd14, %rd2, %rd13;
	ld.global.f32 	%f7, [%rd14];
	add.s64 	%rd16, %rd12, %rd15;
	ld.global.f32 	%f8, [%rd16];
	sub.f32 	%f9, %f8, %f7;
	st.global.f32 	[%rd16], %f9;
	add.s32 	%r32, %r30, %r2;
	div.s32 	%r33, %r32, %r13;
	mul.wide.s32 	%rd17, %r33, 4;
	add.s64 	%rd18, %rd2, %rd17;
	ld.global.f32 	%f10, [%rd18];
	add.s64 	%rd19, %rd16, %rd15;
	ld.global.f32 	%f11, [%rd19];
	sub.f32 	%f12, %f11, %f10;
	st.global.f32 	[%rd19], %f12;
	add.s32 	%r34, %r32, %r2;
	div.s32 	%r35, %r34, %r13;
	mul.wide.s32 	%rd20, %r35, 4;
	add.s64 	%rd21, %rd2, %rd20;
	ld.global.f32 	%f13, [%rd21];
	add.s64 	%rd22, %rd19, %rd15;
	ld.global.f32 	%f14, [%rd22];
	sub.f32 	%f15, %f14, %f13;
	st.global.f32 	[%rd22], %f15;
	add.s32 	%r38, %r34, %r2;
	setp.lt.s32 	%p6, %r38, %r3;
	@%p6 bra 	$L__BB1_6;
$L__BB1_7:
	ret;

}
	// .globl	_Z15sqrt_div_kernelPfPKfii
.visible .entry _Z15sqrt_div_kernelPfPKfii(
	.param .u64 .ptr .align 1 _Z15sqrt_div_kernelPfPKfii_param_0,
	.param .u64 .ptr .align 1 _Z15sqrt_div_kernelPfPKfii_param_1,
	.param .u32 _Z15sqrt_div_kernelPfPKfii_param_2,
	.param .u32 _Z15sqrt_div_kernelPfPKfii_param_3
)
{
	.reg .pred 	%p<7>;
	.reg .b32 	%r<40>;
	.reg .b32 	%f<16>;
	.reg .b64 	%rd<23>;

	ld.param.u64 	%rd3, [_Z15sqrt_div_kernelPfPKfii_param_0];
	ld.param.u64 	%rd4, [_Z15sqrt_div_kernelPfPKfii_param_1];
	ld.param.u32 	%r14, [_Z15sqrt_div_kernelPfPKfii_param_2];
	ld.param.u32 	%r13, [_Z15sqrt_div_kernelPfPKfii_param_3];
	cvta.to.global.u64 	%rd1, %rd4;
	cvta.to.global.u64 	%rd2, %rd3;
	mov.u32 	%r15, %ctaid.x;
	mov.u32 	%r16, %ntid.x;
	mov.u32 	%r17, %tid.x;
	mad.lo.s32 	%r38, %r15, %r16, %r17;
	mov.u32 	%r18, %nctaid.x;
	mul.lo.s32 	%r2, %r16, %r18;
	mul.lo.s32 	%r3, %r13, %r14;
	setp.ge.s32 	%p1, %r38, %r3;
	@%p1 bra 	$L__BB2_7;
	add.s32 	%r19, %r38, %r2;
	max.s32 	%r20, %r3, %r19;
	setp.lt.s32 	%p2, %r19, %r3;
	selp.u32 	%r21, 1, 0, %p2;
	add.s32 	%r22, %r19, %r21;
	sub.s32 	%r23, %r20, %r22;
	div.u32 	%r24, %r23, %r2;
	add.s32 	%r4, %r24, %r21;
	and.b32  	%r25, %r4, 3;
	setp.eq.s32 	%p3, %r25, 3;
	@%p3 bra 	$L__BB2_4;
	add.s32 	%r26, %r4, 1;
	and.b32  	%r27, %r26, 3;
	neg.s32 	%r36, %r27;
$L__BB2_3:
	.pragma "nounroll";
	mul.wide.s32 	%rd5, %r38, 4;
	add.s64 	%rd6, %rd2, %rd5;
	div.s32 	%r28, %r38, %r13;
	ld.global.f32 	%f1, [%rd6];
	mul.wide.s32 	%rd7, %r28, 4;
	add.s64 	%rd8, %rd1, %rd7;
	ld.global.f32 	%f2, [%rd8];
	div.rn.f32 	%f3, %f1, %f2;
	st.global.f32 	[%rd6], %f3;
	add.s32 	%r38, %r38, %r2;
	add.s32 	%r36, %r36, 1;
	setp.ne.s32 	%p4, %r36, 0;
	@%p4 bra 	$L__BB2_3;
$L__BB2_4:
	setp.lt.u32 	%p5, %r4, 3;
	@%p5 bra 	$L__BB2_7;
	mul.wide.s32 	%rd13, %r2, 4;
$L__BB2_6:
	div.s32 	%r29, %r38, %r13;
	mul.wide.s32 	%rd9, %r38, 4;
	add.s64 	%rd10, %rd2, %rd9;
	ld.global.f32 	%f4, [%rd10];
	mul.wide.s32 	%rd11, %r29, 4;
	add.s64 	%rd12, %rd1, %rd11;
	ld.global.f32 	%f5, [%rd12];
	div.rn.f32 	%f6, %f4, %f5;
	st.global.f32 	[%rd10], %f6;
	add.s32 	%r30, %r38, %r2;
	div.s32 	%r31, %r30, %r13;
	add.s64 	%rd14, %rd10, %rd13;
	ld.global.f32 	%f7, [%rd14];
	mul.wide.s32 	%rd15, %r31, 4;
	add.s64 	%rd16, %rd1, %rd15;
	ld.global.f32 	%f8, [%rd16];
	div.rn.f32 	%f9, %f7, %f8;
	st.global.f32 	[%rd14], %f9;
	add.s32 	%r32, %r30, %r2;
	div.s32 	%r33, %r32, %r13;
	add.s64 	%rd17, %rd14, %rd13;
	ld.global.f32 	%f10, [%rd17];
	mul.wide.s32 	%rd18, %r33, 4;
	add.s64 	%rd19, %rd1, %rd18;
	ld.global.f32 	%f11, [%rd19];
	div.rn.f32 	%f12, %f10, %f11;
	st.global.f32 	[%rd17], %f12;
	add.s32 	%r34, %r32, %r2;
	div.s32 	%r35, %r34, %r13;
	add.s64 	%rd20, %rd17, %rd13;
	ld.global.f32 	%f13, [%rd20];
	mul.wide.s32 	%rd21, %r35, 4;
	add.s64 	%rd22, %rd1, %rd21;
	ld.global.f32 	%f14, [%rd22];
	div.rn.f32 	%f15, %f13, %f14;
	st.global.f32 	[%rd20], %f15;
	add.s32 	%r38, %r34, %r2;
	setp.lt.s32 	%p6, %r38, %r3;
	@%p6 bra 	$L__BB2_6;
$L__BB2_7:
	ret;

}
	// .globl	_Z13matmul_kernelPfS_ii
.visible .entry _Z13matmul_kernelPfS_ii(
	.param .u64 .ptr .align 1 _Z13matmul_kernelPfS_ii_param_0,
	.param .u64 .ptr .align 1 _Z13matmul_kernelPfS_ii_param_1,
	.param .u32 _Z13matmul_kernelPfS_ii_param_2,
	.param .u32 _Z13matmul_kernelPfS_ii_param_3
)
{
	.reg .pred 	%p<13>;
	.reg .b32 	%r<50>;
	.reg .b32 	%f<112>;
	.reg .b64 	%rd<40>;

	ld.param.u64 	%rd10, [_Z13matmul_kernelPfS_ii_param_0];
	ld.param.u64 	%rd9, [_Z13matmul_kernelPfS_ii_param_1];
	ld.param.u32 	%r27, [_Z13matmul_kernelPfS_ii_param_2];
	ld.param.u32 	%r26, [_Z13matmul_kernelPfS_ii_param_3];
	cvta.to.global.u64 	%rd1, %rd10;
	mov.u32 	%r28, %ctaid.x;
	mov.u32 	%r29, %ntid.x;
	mov.u32 	%r30, %tid.x;
	mad.lo.s32 	%r1, %r28, %r29, %r30;
	mov.u32 	%r31, %ctaid.y;
	mov.u32 	%r32, %ntid.y;
	mov.u32 	%r33, %tid.y;
	mad.lo.s32 	%r34, %r31, %r32, %r33;
	max.s32 	%r35, %r1, %r34;
	setp.ge.s32 	%p1, %r35, %r27;
	@%p1 bra 	$L__BB3_15;
	setp.gt.s32 	%p2, %r1, %r34;
	setp.lt.s32 	%p3, %r26, 1;
	mov.f32 	%f111, 0f00000000;
	or.pred  	%p4, %p2, %p3;
	@%p4 bra 	$L__BB3_14;
	mul.lo.s32 	%r3, %r26, %r1;
	mul.lo.s32 	%r4, %r26, %r34;
	and.b32  	%r5, %r26, 15;
	setp.lt.u32 	%p5, %r26, 16;
	mov.f32 	%f111, 0f00000000;
	mov.b32 	%r46, 0;
	@%p5 bra 	$L__BB3_5;
	and.b32  	%r46, %r26, 2147483632;
	neg.s32 	%r44, %r46;
	add.s64 	%rd2, %rd1, 32;
	mul.wide.u32 	%rd11, %r4, 4;
	add.s64 	%rd38, %rd2, %rd11;
	mov.f32 	%f111, 0f00000000;
	mov.u32 	%r43, %r3;
$L__BB3_4:
	.pragma "nounroll";
	mul.wide.s32 	%rd12, %r43, 4;
	add.s64 	%rd13, %rd2, %rd12;
	ld.global.f32 	%f18, [%rd13+-32];
	ld.global.f32 	%f19, [%rd38+-32];
	fma.rn.f32 	%f20, %f18, %f19, %f111;
	ld.global.f32 	%f21, [%rd13+-28];
	ld.global.f32 	%f22, [%rd38+-28];
	fma.rn.f32 	%f23, %f21, %f22, %f20;
	ld.global.f32 	%f24, [%rd13+-24];
	ld.global.f32 	%f25, [%rd38+-24];
	fma.rn.f32 	%f26, %f24, %f25, %f23;
	ld.global.f32 	%f27, [%rd13+-20];
	ld.global.f32 	%f28, [%rd38+-20];
	fma.rn.f32 	%f29, %f27, %f28, %f26;
	ld.global.f32 	%f30, [%rd13+-16];
	ld.global.f32 	%f31, [%rd38+-16];
	fma.rn.f32 	%f32, %f30, %f31, %f29;
	ld.global.f32 	%f33, [%rd13+-12];
	ld.global.f32 	%f34, [%rd38+-12];
	fma.rn.f32 	%f35, %f33, %f34, %f32;
	ld.global.f32 	%f36, [%rd13+-8];
	ld.global.f32 	%f37, [%rd38+-8];
	fma.rn.f32 	%f38, %f36, %f37, %f35;
	ld.global.f32 	%f39, [%rd13+-4];
	ld.global.f32 	%f40, [%rd38+-4];
	fma.rn.f32 	%f41, %f39, %f40, %f38;
	ld.global.f32 	%f42, [%rd13];
	ld.global.f32 	%f43, [%rd38];
	fma.rn.f32 	%f44, %f42, %f43, %f41;
	ld.global.f32 	%f45, [%rd13+4];
	ld.global.f32 	%f46, [%rd38+4];
	fma.rn.f32 	%f47, %f45, %f46, %f44;
	ld.global.f32 	%f48, [%rd13+8];
	ld.global.f32 	%f49, [%rd38+8];
	fma.rn.f32 	%f50, %f48, %f49, %f47;
	ld.global.f32 	%f51, [%rd13+12];
	ld.global.f32 	%f52, [%rd38+12];
	fma.rn.f32 	%f53, %f51, %f52, %f50;
	ld.global.f32 	%f54, [%rd13+16];
	ld.global.f32 	%f55, [%rd38+16];
	fma.rn.f32 	%f56, %f54, %f55, %f53;
	ld.global.f32 	%f57, [%rd13+20];
	ld.global.f32 	%f58, [%rd38+20];
	fma.rn.f32 	%f59, %f57, %f58, %f56;
	ld.global.f32 	%f60, [%rd13+24];
	ld.global.f32 	%f61, [%rd38+24];
	fma.rn.f32 	%f62, %f60, %f61, %f59;
	ld.global.f32 	%f63, [%rd13+28];
	ld.global.f32 	%f64, [%rd38+28];
	fma.rn.f32 	%f111, %f63, %f64, %f62;
	add.s32 	%r44, %r44, 16;
	add.s32 	%r43, %r43, 16;
	add.s64 	%rd38, %rd38, 64;
	setp.ne.s32 	%p6, %r44, 0;
	@%p6 bra 	$L__BB3_4;
$L__BB3_5:
	setp.eq.s32 	%p7, %r5, 0;
	@%p7 bra 	$L__BB3_14;
	and.b32  	%r13, %r26, 7;
	setp.lt.u32 	%p8, %r5, 8;
	@%p8 bra 	$L__BB3_8;
	add.s32 	%r37, %r46, %r3;
	mul.wide.s32 	%rd14, %r37, 4;
	add.s64 	%rd15, %rd1, %rd14;
	ld.global.f32 	%f66, [%rd15];
	add.s32 	%r38, %r46, %r4;
	mul.wide.u32 	%rd16, %r38, 4;
	add.s64 	%rd17, %rd1, %rd16;
	ld.global.f32 	%f67, [%rd17];
	fma.rn.f32 	%f68, %f66, %f67, %f111;
	ld.global.f32 	%f69, [%rd15+4];
	cvt.u64.u32 	%rd18, %r4;
	cvt.u64.u32 	%rd19, %r46;
	add.s64 	%rd20, %rd19, %rd18;
	shl.b64 	%rd21, %rd20, 2;
	add.s64 	%rd22, %rd1, %rd21;
	ld.global.f32 	%f70, [%rd22+4];
	fma.rn.f32 	%f71, %f69, %f70, %f68;
	ld.global.f32 	%f72, [%rd15+8];
	ld.global.f32 	%f73, [%rd22+8];
	fma.rn.f32 	%f74, %f72, %f73, %f71;
	ld.global.f32 	%f75, [%rd15+12];
	ld.global.f32 	%f76, [%rd22+12];
	fma.rn.f32 	%f77, %f75, %f76, %f74;
	ld.global.f32 	%f78, [%rd15+16];
	ld.global.f32 	%f79, [%rd22+16];
	fma.rn.f32 	%f80, %f78, %f79, %f77;
	ld.global.f32 	%f81, [%rd15+20];
	ld.global.f32 	%f82, [%rd22+20];
	fma.rn.f32 	%f83, %f81, %f82, %f80;
	ld.global.f32 	%f84, [%rd15+24];
	ld.global.f32 	%f85, [%rd22+24];
	fma.rn.f32 	%f86, %f84, %f85, %f83;
	ld.global.f32 	%f87, [%rd15+28];
	ld.global.f32 	%f88, [%rd22+28];
	fma.rn.f32 	%f111, %f87, %f88, %f86;
	add.s32 	%r46, %r46, 8;
$L__BB3_8:
	setp.eq.s32 	%p9, %r13, 0;
	@%p9 bra 	$L__BB3_14;
	and.b32  	%r16, %r26, 3;
	setp.lt.u32 	%p10, %r13, 4;
	@%p10 bra 	$L__BB3_11;
	add.s32 	%r39, %r46, %r3;
	mul.wide.s32 	%rd23, %r39, 4;
	add.s64 	%rd24, %rd1, %rd23;
	ld.global.f32 	%f90, [%rd24];
	add.s32 	%r40, %r46, %r4;
	mul.wide.u32 	%rd25, %r40, 4;
	add.s64 	%rd26, %rd1, %rd25;
	ld.global.f32 	%f91, [%rd26];
	fma.rn.f32 	%f92, %f90, %f91, %f111;
	ld.global.f32 	%f93, [%rd24+4];
	cvt.u64.u32 	%rd27, %r4;
	cvt.u64.u32 	%rd28, %r46;
	add.s64 	%rd29, %rd28, %rd27;
	shl.b64 	%rd30, %rd29, 2;
	add.s64 	%rd31, %rd1, %rd30;
	ld.global.f32 	%f94, [%rd31+4];
	fma.rn.f32 	%f95, %f93, %f94, %f92;
	ld.global.f32 	%f96, [%rd24+8];
	ld.global.f32 	%f97, [%rd31+8];
	fma.rn.f32 	%f98, %f96, %f97, %f95;
	ld.global.f32 	%f99, [%rd24+12];
	ld.global.f32 	%f100, [%rd31+12];
	fma.rn.f32 	%f111, %f99, %f100, %f98;
	add.s32 	%r46, %r46, 4;
$L__BB3_11:
	setp.eq.s32 	%p11, %r16, 0;
	@%p11 bra 	$L__BB3_14;
	add.s32 	%r41, %r46, %r4;
	mul.wide.u32 	%rd32, %r41, 4;
	add.s64 	%rd39, %rd1, %rd32;
	add.s32 	%r49, %r46, %r3;
	neg.s32 	%r48, %r16;
$L__BB3_13:
	.pragma "nounroll";
	mul.wide.s32 	%rd33, %r49, 4;
	add.s64 	%rd34, %rd1, %rd33;
	ld.global.f32 	%f101, [%rd34];
	ld.global.f32 	%f102, [%rd39];
	fma.rn.f32 	%f111, %f101, %f102, %f111;
	add.s64 	%rd39, %rd39, 4;
	add.s32 	%r49, %r49, 1;
	add.s32 	%r48, %r48, 1;
	setp.ne.s32 	%p12, %r48, 0;
	@%p12 bra 	$L__BB3_13;
$L__BB3_14:
	mad.lo.s32 	%r42, %r27, %r1, %r34;
	cvta.to.global.u64 	%rd35, %rd9;
	mul.wide.s32 	%rd36, %r42, 4;
	add.s64 	%rd37, %rd35, %rd36;
	st.global.f32 	[%rd37], %f111;
$L__BB3_15:
	ret;

}


// ===== COMPILED SASS (sm_100) =====

	.target	sm_100

	.elftype	@"ET_EXEC"


//--------------------- .note.nv.tkinfo           --------------------------
	.section	.note.nv.tkinfo,"",@"SHT_NOTE"
	.sectionflags	@"SHF_NOTE_NV_TKINFO"
	.tkinfo
        /*0018*/ 	.word	0x00000002
        /*0030*/ 	.string	""
        /*0030*/ 	.string	"ptxas"
        /*0030*/ 	.string	"Cuda compilation tools, release 13.0, V13.0.88"
        /*0030*/ 	.string	"Build cuda_13.0.r13.0/compiler.36424714_0"
        /*0030*/ 	.string	"-arch sm_100 -m 64 "



//--------------------- .note.nv.cuinfo           --------------------------
	.section	.note.nv.cuinfo,"",@"SHT_NOTE"
	.sectionflags	@"SHF_NOTE_NV_CUINFO"
        /*0018*/ 	.short	0x0002
        /*001a*/ 	.short	0x0064
        /*001c*/ 	.short	0x0082
	.zero		2


//--------------------- .nv.info                  --------------------------
	.section	.nv.info,"",@"SHT_CUDA_INFO"
	.align	4


	//----- nvinfo : EIATTR_REGCOUNT
	.align		4
        /*0000*/ 	.byte	0x04, 0x2f
        /*0002*/ 	.short	(.L_1 - .L_0)
	.align		4
.L_0:
        /*0004*/ 	.word	index@(_Z10sum_kernelPKfPfiib)
        /*0008*/ 	.word	0x00000020


	//----- nvinfo : EIATTR_FRAME_SIZE
	.align		4
.L_1:
        /*000c*/ 	.byte	0x04, 0x11
        /*000e*/ 	.short	(.L_3 - .L_2)
	.align		4
.L_2:
        /*0010*/ 	.word	index@($__internal_2_$__cuda_sm3x_div_rn_noftz_f32_slowpath)
        /*0014*/ 	.word	0x00000000


	//----- nvinfo : EIATTR_FRAME_SIZE
	.align		4
.L_3:
        /*0018*/ 	.byte	0x04, 0x11
        /*001a*/ 	.short	(.L_5 - .L_4)
	.align		4
.L_4:
        /*001c*/ 	.word	index@($__internal_1_$__cuda_sm20_sqrt_rn_f32_slowpath)
        /*0020*/ 	.word	0x00000000


	//----- nvinfo : EIATTR_FRAME_SIZE
	.align		4
.L_5:
        /*0024*/ 	.byte	0x04, 0x11
        /*0026*/ 	.short	(.L_7 - .L_6)
	.align		4
.L_6:
        /*0028*/ 	.word	index@(_Z10sum_kernelPKfPfiib)
        /*002c*/ 	.word	0x00000000


	//----- nvinfo : EIATTR_REGCOUNT
	.align		4
.L_7:
        /*0030*/ 	.byte	0x04, 0x2f
        /*0032*/ 	.short	(.L_9 - .L_8)
	.align		4
.L_8:
        /*0034*/ 	.word	index@(_Z15mean_sub_kernelPfS_ii)
        /*0038*/ 	.word	0x0000001a


	//----- nvinfo : EIATTR_FRAME_SIZE
	.align		4
.L_9:
        /*003c*/ 	.byte	0x04, 0x11
        /*003e*/ 	.short	(.L_11 - .L_10)
	.align		4
.L_10:
        /*0040*/ 	.word	index@(_Z15mean_sub_kernelPfS_ii)
        /*0044*/ 	.word	0x00000000


	//----- nvinfo : EIATTR_REGCOUNT
	.align		4
.L_11:
        /*0048*/ 	.byte	0x04, 0x2f
        /*004a*/ 	.short	(.L_13 - .L_12)
	.align		4
.L_12:
        /*004c*/ 	.word	index@(_Z15sqrt_div_kernelPfPKfii)
        /*0050*/ 	.word	0x0000001a


	//----- nvinfo : EIATTR_FRAME_SIZE
	.align		4
.L_13:
        /*0054*/ 	.byte	0x04, 0x11
        /*0056*/ 	.short	(.L_15 - .L_14)
	.align		4
.L_14:
        /*0058*/ 	.word	index@($__internal_0_$__cuda_sm3x_div_rn_noftz_f32_slowpath)
        /*005c*/ 	.word	0x00000000


	//----- nvinfo : EIATTR_FRAME_SIZE
	.align		4
.L_15:
        /*0060*/ 	.byte	0x04, 0x11
        /*0062*/ 	.short	(.L_17 - .L_16)
	.align		4
.L_16:
        /*0064*/ 	.word	index@(_Z15sqrt_div_kernelPfPKfii)
        /*0068*/ 	.word	0x00000000


	//----- nvinfo : EIATTR_REGCOUNT
	.align		4
.L_17:
        /*006c*/ 	.byte	0x04, 0x2f
        /*006e*/ 	.short	(.L_19 - .L_18)
	.align		4
.L_18:
        /*0070*/ 	.word	index@(_Z13matmul_kernelPfS_ii)
        /*0074*/ 	.word	0x0000001f


	//----- nvinfo : EIATTR_FRAME_SIZE
	.align		4
.L_19:
        /*0078*/ 	.byte	0x04, 0x11
        /*007a*/ 	.short	(.L_21 - .L_20)
	.align		4
.L_20:
        /*007c*/ 	.word	index@(_Z13matmul_kernelPfS_ii)
        /*0080*/ 	.word	0x00000000


	//----- nvinfo : EIATTR_MIN_STACK_SIZE
	.align		4
.L_21:
        /*0084*/ 	.byte	0x04, 0x12
        /*0086*/ 	.short	(.L_23 - .L_22)
	.align		4
.L_22:
        /*0088*/ 	.word	index@(_Z13matmul_kernelPfS_ii)
        /*008c*/ 	.word	0x00000000


	//----- nvinfo : EIATTR_MIN_STACK_SIZE
	.align		4
.L_23:
        /*0090*/ 	.byte	0x04, 0x12
        /*0092*/ 	.short	(.L_25 - .L_24)
	.align		4
.L_24:
        /*0094*/ 	.word	index@(_Z15sqrt_div_kernelPfPKfii)
        /*0098*/ 	.word	0x00000000


	//----- nvinfo : EIATTR_MIN_STACK_SIZE
	.align		4
.L_25:
        /*009c*/ 	.byte	0x04, 0x12
        /*009e*/ 	.short	(.L_27 - .L_26)
	.align		4
.L_26:
        /*00a0*/ 	.word	index@(_Z15mean_sub_kernelPfS_ii)
        /*00a4*/ 	.word	0x00000000


	//----- nvinfo : EIATTR_MIN_STACK_SIZE
	.align		4
.L_27:
        /*00a8*/ 	.byte	0x04, 0x12
        /*00aa*/ 	.short	(.L_29 - .L_28)
	.align		4
.L_28:
        /*00ac*/ 	.word	index@(_Z10sum_kernelPKfPfiib)
        /*00b0*/ 	.word	0x00000000
.L_29:


//--------------------- .nv.compat                --------------------------
	.section	.nv.compat,"",@"SHT_CUDA_COMPAT_INFO"
	.align	4
        /*0000*/ 	.byte	0x02, 0x09, 0x00, 0x00, 0x02, 0x02, 0x01, 0x00, 0x02, 0x05, 0x05, 0x00, 0x03, 0x07, 0x01, 0x01
        /*0010*/ 	.byte	0x02, 0x03, 0x00, 0x00, 0x02, 0x06, 0x01, 0x00, 0x04, 0x0b, 0x08, 0x00, 0x01, 0x00, 0x00, 0x00
        /*0020*/ 	.byte	0x00, 0x00, 0x00, 0x00


//--------------------- .nv.info._Z13matmul_kernelPfS_ii --------------------------
	.section	.nv.info._Z13matmul_kernelPfS_ii,"",@"SHT_CUDA_INFO"
	.sectionflags	@""
	.align	4


	//----- nvinfo : EIATTR_CUDA_API_VERSION
	.align		4
        /*0000*/ 	.byte	0x04, 0x37
        /*0002*/ 	.short	(.L_31 - .L_30)
.L_30:
        /*0004*/ 	.word	0x00000082


	//----- nvinfo : EIATTR_KPARAM_INFO
	.align		4
.L_31:
        /*0008*/ 	.byte	0x04, 0x17
        /*000a*/ 	.short	(.L_33 - .L_32)
.L_32:
        /*000c*/ 	.word	0x00000000
        /*0010*/ 	.short	0x0003
        /*0012*/ 	.short	0x0014
        /*0014*/ 	.byte	0x00, 0xf0, 0x11, 0x00


	//----- nvinfo : EIATTR_KPARAM_INFO
	.align		4
.L_33:
        /*0018*/ 	.byte	0x04, 0x17
        /*001a*/ 	.short	(.L_35 - .L_34)
.L_34:
        /*001c*/ 	.word	0x00000000
        /*0020*/ 	.short	0x0002
        /*0022*/ 	.short	0x0010
        /*0024*/ 	.byte	0x00, 0xf0, 0x11, 0x00


	//----- nvinfo : EIATTR_KPARAM_INFO
	.align		4
.L_35:
        /*0028*/ 	.byte	0x04, 0x17
        /*002a*/ 	.short	(.L_37 - .L_36)
.L_36:
        /*002c*/ 	.word	0x00000000
        /*0030*/ 	.short	0x0001
        /*0032*/ 	.short	0x0008
        /*0034*/ 	.byte	0x00, 0xf5, 0x21, 0x00


	//----- nvinfo : EIATTR_KPARAM_INFO
	.align		4
.L_37:
        /*0038*/ 	.byte	0x04, 0x17
        /*003a*/ 	.short	(.L_39 - .L_38)
.L_38:
        /*003c*/ 	.word	0x00000000
        /*0040*/ 	.short	0x0000
        /*0042*/ 	.short	0x0000
        /*0044*/ 	.byte	0x00, 0xf5, 0x21, 0x00


	//----- nvinfo : EIATTR_SPARSE_MMA_MASK
	.align		4
.L_39:
        /*0048*/ 	.byte	0x03, 0x50
        /*004a*/ 	.short	0x0000


	//----- nvinfo : EIATTR_MAXREG_COUNT
	.align		4
        /*004c*/ 	.byte	0x03, 0x1b
        /*004e*/ 	.short	0x00ff


	//----- nvinfo : EIATTR_MERCURY_ISA_VERSION
	.align		4
        /*0050*/ 	.byte	0x03, 0x5f
        /*0052*/ 	.short	0x0101


	//----- nvinfo : EIATTR_VRC_CTA_INIT_COUNT
	.align		4
        /*0054*/ 	.byte	0x02, 0x4a
	.zero		1
	.zero		1


	//----- nvinfo : EIATTR_EXIT_INSTR_OFFSETS
	.align		4
        /*0058*/ 	.byte	0x04, 0x1c
        /*005a*/ 	.short	(.L_41 - .L_40)


	//   ....[0]....
.L_40:
        /*005c*/ 	.word	0x000000c0


	//   ....[1]....
        /*0060*/ 	.word	0x00000b90


	//----- nvinfo : EIATTR_CRS_STACK_SIZE
	.align		4
.L_41:
        /*0064*/ 	.byte	0x04, 0x1e
        /*0066*/ 	.short	(.L_43 - .L_42)
.L_42:
        /*0068*/ 	.word	0x00000000


	//----- nvinfo : EIATTR_CBANK_PARAM_SIZE
	.align		4
.L_43:
        /*006c*/ 	.byte	0x03, 0x19
        /*006e*/ 	.short	0x0018


	//----- nvinfo : EIATTR_PARAM_CBANK
	.align		4
        /*0070*/ 	.byte	0x04, 0x0a
        /*0072*/ 	.short	(.L_45 - .L_44)
	.align		4
.L_44:
        /*0074*/ 	.word	index@(.nv.constant0._Z13matmul_kernelPfS_ii)
        /*0078*/ 	.short	0x0380
        /*007a*/ 	.short	0x0018


	//----- nvinfo : EIATTR_SW_WAR
	.align		4
.L_45:
        /*007c*/ 	.byte	0x04, 0x36
        /*007e*/ 	.short	(.L_47 - .L_46)
.L_46:
        /*0080*/ 	.word	0x00000008
.L_47:


//--------------------- .nv.info._Z15sqrt_div_kernelPfPKfii --------------------------
	.section	.nv.info._Z15sqrt_div_kernelPfPKfii,"",@"SHT_CUDA_INFO"
	.sectionflags	@""
	.align	4


	//----- nvinfo : EIATTR_CUDA_API_VERSION
	.align		4
        /*0000*/ 	.byte	0x04, 0x37
        /*0002*/ 	.short	(.L_49 - .L_48)
.L_48:
        /*0004*/ 	.word	0x00000082


	//----- nvinfo : EIATTR_KPARAM_INFO
	.align		4
.L_49:
        /*0008*/ 	.byte	0x04, 0x17
        /*000a*/ 	.short	(.L_51 - .L_50)
.L_50:
        /*000c*/ 	.word	0x00000000
        /*0010*/ 	.short	0x0003
        /*0012*/ 	.short	0x0014
        /*0014*/ 	.byte	0x00, 0xf0, 0x11, 0x00


	//----- nvinfo : EIATTR_KPARAM_INFO
	.align		4
.L_51:
        /*0018*/ 	.byte	0x04, 0x17
        /*001a*/ 	.short	(.L_53 - .L_52)
.L_52:
        /*001c*/ 	.word	0x00000000
        /*0020*/ 	.short	0x0002
        /*0022*/ 	.short	0x0010
        /*0024*/ 	.byte	0x00, 0xf0, 0x11, 0x00


	//----- nvinfo : EIATTR_KPARAM_INFO
	.align		4
.L_53:
        /*0028*/ 	.byte	0x04, 0x17
        /*002a*/ 	.short	(.L_55 - .L_54)
.L_54:
        /*002c*/ 	.word	0x00000000
        /*0030*/ 	.short	0x0001
        /*0032*/ 	.short	0x0008
        /*0034*/ 	.byte	0x00, 0xf5, 0x21, 0x00


	//----- nvinfo : EIATTR_KPARAM_INFO
	.align		4
.L_55:
        /*0038*/ 	.byte	0x04, 0x17
        /*003a*/ 	.short	(.L_57 - .L_56)
.L_56:
        /*003c*/ 	.word	0x00000000
        /*0040*/ 	.short	0x0000
        /*0042*/ 	.short	0x0000
        /*0044*/ 	.byte	0x00, 0xf5, 0x21, 0x00


	//----- nvinfo : EIATTR_SPARSE_MMA_MASK
	.align		4
.L_57:
        /*0048*/ 	.byte	0x03, 0x50
        /*004a*/ 	.short	0x0000


	//----- nvinfo : EIATTR_MAXREG_COUNT
	.align		4
        /*004c*/ 	.byte	0x03, 0x1b
        /*004e*/ 	.short	0x00ff


	//----- nvinfo : EIATTR_MERCURY_ISA_VERSION
	.align		4
        /*0050*/ 	.byte	0x03, 0x5f
        /*0052*/ 	.short	0x0101


	//----- nvinfo : EIATTR_VRC_CTA_INIT_COUNT
	.align		4
        /*0054*/ 	.byte	0x02, 0x4a
	.zero		1
	.zero		1


	//----- nvinfo : EIATTR_EXIT_INSTR_OFFSETS
	.align		4
        /*0058*/ 	.byte	0x04, 0x1c
        /*005a*/ 	.short	(.L_59 - .L_58)


	//   ....[0]....
.L_58:
        /*005c*/ 	.word	0x000000a0


	//   ....[1]....
        /*0060*/ 	.word	0x00000610


	//   ....[2]....
        /*0064*/ 	.word	0x00001120


	//----- nvinfo : EIATTR_CRS_STACK_SIZE
	.align		4
.L_59:
        /*0068*/ 	.byte	0x04, 0x1e
        /*006a*/ 	.short	(.L_61 - .L_60)
.L_60:
        /*006c*/ 	.word	0x00000000


	//----- nvinfo : EIATTR_CBANK_PARAM_SIZE
	.align		4
.L_61:
        /*0070*/ 	.byte	0x03, 0x19
        /*0072*/ 	.short	0x0018


	//----- nvinfo : EIATTR_PARAM_CBANK
	.align		4
        /*0074*/ 	.byte	0x04, 0x0a
        /*0076*/ 	.short	(.L_63 - .L_62)
	.align		4
.L_62:
        /*0078*/ 	.word	index@(.nv.constant0._Z15sqrt_div_kernelPfPKfii)
        /*007c*/ 	.short	0x0380
        /*007e*/ 	.short	0x0018


	//----- nvinfo : EIATTR_SW_WAR
	.align		4
.L_63:
        /*0080*/ 	.byte	0x04, 0x36
        /*0082*/ 	.short	(.L_65 - .L_64)
.L_64:
        /*0084*/ 	.word	0x00000008
.L_65:


//--------------------- .nv.info._Z15mean_sub_kernelPfS_ii --------------------------
	.section	.nv.info._Z15mean_sub_kernelPfS_ii,"",@"SHT_CUDA_INFO"
	.sectionflags	@""
	.align	4


	//----- nvinfo : EIATTR_CUDA_API_VERSION
	.align		4
        /*0000*/ 	.byte	0x04, 0x37
        /*0002*/ 	.short	(.L_67 - .L_66)
.L_66:
        /*0004*/ 	.word	0x00000082


	//----- nvinfo : EIATTR_KPARAM_INFO
	.align		4
.L_67:
        /*0008*/ 	.byte	0x04, 0x17
        /*000a*/ 	.short	(.L_69 - .L_68)
.L_68:
        /*000c*/ 	.word	0x00000000
        /*0010*/ 	.short	0x0003
        /*0012*/ 	.short	0x0014
        /*0014*/ 	.byte	0x00, 0xf0, 0x11, 0x00


	//----- nvinfo : EIATTR_KPARAM_INFO
	.align		4
.L_69:
        /*0018*/ 	.byte	0x04, 0x17
        /*001a*/ 	.short	(.L_71 - .L_70)
.L_70:
        /*001c*/ 	.word	0x00000000
        /*0020*/ 	.short	0x0002
        /*0022*/ 	.short	0x0010
        /*0024*/ 	.byte	0x00, 0xf0, 0x11, 0x00


	//----- nvinfo : EIATTR_KPARAM_INFO
	.align		4
.L_71:
        /*0028*/ 	.byte	0x04, 0x17
        /*002a*/ 	.short	(.L_73 - .L_72)
.L_72:
        /*002c*/ 	.word	0x00000000
        /*0030*/ 	.short	0x0001
        /*0032*/ 	.short	0x0008
        /*0034*/ 	.byte	0x00, 0xf5, 0x21, 0x00


	//----- nvinfo : EIATTR_KPARAM_INFO
	.align		4
.L_73:
        /*0038*/ 	.byte	0x04, 0x17
        /*003a*/ 	.short	(.L_75 - .L_74)
.L_74:
        /*003c*/ 	.word	0x00000000
        /*0040*/ 	.short	0x0000
        /*0042*/ 	.short	0x0000
        /*0044*/ 	.byte	0x00, 0xf5, 0x21, 0x00


	//----- nvinfo : EIATTR_SPARSE_MMA_MASK
	.align		4
.L_75:
        /*0048*/ 	.byte	0x03, 0x50
        /*004a*/ 	.short	0x0000


	//----- nvinfo : EIATTR_MAXREG_COUNT
	.align		4
        /*004c*/ 	.byte	0x03, 0x1b
        /*004e*/ 	.short	0x00ff


	//----- nvinfo : EIATTR_MERCURY_ISA_VERSION
	.align		4
        /*0050*/ 	.byte	0x03, 0x5f
        /*0052*/ 	.short	0x0101


	//----- nvinfo : EIATTR_VRC_CTA_INIT_COUNT
	.align		4
        /*0054*/ 	.byte	0x02, 0x4a
	.zero		1
	.zero		1


	//----- nvinfo : EIATTR_EXIT_INSTR_OFFSETS
	.align		4
        /*0058*/ 	.byte	0x04, 0x1c
        /*005a*/ 	.short	(.L_77 - .L_76)


	//   ....[0]....
.L_76:
        /*005c*/ 	.word	0x000000b0


	//   ....[1]....
        /*0060*/ 	.word	0x00000550


	//   ....[2]....
        /*0064*/ 	.word	0x00000c10


	//----- nvinfo : EIATTR_CRS_STACK_SIZE
	.align		4
.L_77:
        /*0068*/ 	.byte	0x04, 0x1e
        /*006a*/ 	.short	(.L_79 - .L_78)
.L_78:
        /*006c*/ 	.word	0x00000000


	//----- nvinfo : EIATTR_CBANK_PARAM_SIZE
	.align		4
.L_79:
        /*0070*/ 	.byte	0x03, 0x19
        /*0072*/ 	.short	0x0018


	//----- nvinfo : EIATTR_PARAM_CBANK
	.align		4
        /*0074*/ 	.byte	0x04, 0x0a
        /*0076*/ 	.short	(.L_81 - .L_80)
	.align		4
.L_80:
        /*0078*/ 	.word	index@(.nv.constant0._Z15mean_sub_kernelPfS_ii)
        /*007c*/ 	.short	0x0380
        /*007e*/ 	.short	0x0018


	//----- nvinfo : EIATTR_SW_WAR
	.align		4
.L_81:
        /*0080*/ 	.byte	0x04, 0x36
        /*0082*/ 	.short	(.L_83 - .L_82)
.L_82:
        /*0084*/ 	.word	0x00000008
.L_83:


//--------------------- .nv.info._Z10sum_kernelPKfPfiib --------------------------
	.section	.nv.info._Z10sum_kernelPKfPfiib,"",@"SHT_CUDA_INFO"
	.sectionflags	@""
	.align	4


	//----- nvinfo : EIATTR_CUDA_API_VERSION
	.align		4
        /*0000*/ 	.byte	0x04, 0x37
        /*0002*/ 	.short	(.L_85 - .L_84)
.L_84:
        /*0004*/ 	.word	0x00000082


	//----- nvinfo : EIATTR_KPARAM_INFO
	.align		4
.L_85:
        /*0008*/ 	.byte	0x04, 0x17
        /*000a*/ 	.short	(.L_87 - .L_86)
.L_86:
        /*000c*/ 	.word	0x00000000
        /*0010*/ 	.short	0x0004
        /*0012*/ 	.short	0x0018
        /*0014*/ 	.byte	0x00, 0xf0, 0x05, 0x00


	//----- nvinfo : EIATTR_KPARAM_INFO
	.align		4
.L_87:
        /*0018*/ 	.byte	0x04, 0x17
        /*001a*/ 	.short	(.L_89 - .L_88)
.L_88:
        /*001c*/ 	.word	0x00000000
        /*0020*/ 	.short	0x0003
        /*0022*/ 	.short	0x0014
        /*0024*/ 	.byte	0x00, 0xf0, 0x11, 0x00


	//----- nvinfo : EIATTR_KPARAM_INFO
	.align		4
.L_89:
        /*0028*/ 	.byte	0x04, 0x17
        /*002a*/ 	.short	(.L_91 - .L_90)
.L_90:
        /*002c*/ 	.word	0x00000000
        /*0030*/ 	.short	0x0002
        /*0032*/ 	.short	0x0010
        /*0034*/ 	.byte	0x00, 0xf0, 0x11, 0x00


	//----- nvinfo : EIATTR_KPARAM_INFO
	.align		4
.L_91:
        /*0038*/ 	.byte	0x04, 0x17
        /*003a*/ 	.short	(.L_93 - .L_92)
.L_92:
        /*003c*/ 	.word	0x00000000
        /*0040*/ 	.short	0x0001
        /*0042*/ 	.short	0x0008
        /*0044*/ 	.byte	0x00, 0xf5, 0x21, 0x00


	//----- nvinfo : EIATTR_KPARAM_INFO
	.align		4
.L_93:
        /*0048*/ 	.byte	0x04, 0x17
        /*004a*/ 	.short	(.L_95 - .L_94)
.L_94:
        /*004c*/ 	.word	0x00000000
        /*0050*/ 	.short	0x0000
        /*0052*/ 	.short	0x0000
        /*0054*/ 	.byte	0x00, 0xf5, 0x21, 0x00


	//----- nvinfo : EIATTR_SPARSE_MMA_MASK
	.align		4
.L_95:
        /*0058*/ 	.byte	0x03, 0x50
        /*005a*/ 	.short	0x0000


	//----- nvinfo : EIATTR_MAXREG_COUNT
	.align		4
        /*005c*/ 	.byte	0x03, 0x1b
        /*005e*/ 	.short	0x00ff


	//----- nvinfo : EIATTR_MERCURY_ISA_VERSION
	.align		4
        /*0060*/ 	.byte	0x03, 0x5f
        /*0062*/ 	.short	0x0101


	//----- nvinfo : EIATTR_VRC_CTA_INIT_COUNT
	.align		4
        /*0064*/ 	.byte	0x02, 0x4a
	.zero		1
	.zero		1


	//----- nvinfo : EIATTR_EXIT_INSTR_OFFSETS
	.align		4
        /*0068*/ 	.byte	0x04, 0x1c
        /*006a*/ 	.short	(.L_97 - .L_96)


	//   ....[0]....
.L_96:
        /*006c*/ 	.word	0x00000090


	//   ....[1]....
        /*0070*/ 	.word	0x00000980


	//   ....[2]....
        /*0074*/ 	.word	0x00001170


	//   ....[3]....
        /*0078*/ 	.word	0x00001220


	//   ....[4]....
        /*007c*/ 	.word	0x00001350


	//----- nvinfo : EIATTR_CRS_STACK_SIZE
	.align		4
.L_97:
        /*0080*/ 	.byte	0x04, 0x1e
        /*0082*/ 	.short	(.L_99 - .L_98)
.L_98:
        /*0084*/ 	.word	0x00000000


	//----- nvinfo : EIATTR_CBANK_PARAM_SIZE
	.align		4
.L_99:
        /*0088*/ 	.byte	0x03, 0x19
        /*008a*/ 	.short	0x0019


	//----- nvinfo : EIATTR_PARAM_CBANK
	.align		4
        /*008c*/ 	.byte	0x04, 0x0a
        /*008e*/ 	.short	(.L_101 - .L_100)
	.align		4
.L_100:
        /*0090*/ 	.word	index@(.nv.constant0._Z10sum_kernelPKfPfiib)
        /*0094*/ 	.short	0x0380
        /*0096*/ 	.short	0x0019


	//----- nvinfo : EIATTR_SW_WAR
	.align		4
.L_101:
        /*0098*/ 	.byte	0x04, 0x36
        /*009a*/ 	.short	(.L_103 - .L_102)
.L_102:
        /*009c*/ 	.word	0x00000008
.L_103:


//--------------------- .nv.callgraph             --------------------------
	.section	.nv.callgraph,"",@"SHT_CUDA_CALLGRAPH"
	.align	4
	.sectionentsize	8
	.align		4
        /*0000*/ 	.word	0x00000000
	.align		4
        /*0004*/ 	.word	0xffffffff
	.align		4
        /*0008*/ 	.word	0x00000000
	.align		4
        /*000c*/ 	.word	0xfffffffe
	.align		4
        /*0010*/ 	.word	0x00000000
	.align		4
        /*0014*/ 	.word	0xfffffffd
	.align		4
        /*0018*/ 	.word	0x00000000
	.align		4
        /*001c*/ 	.word	0xfffffffc


//--------------------- .text._Z13matmul_kernelPfS_ii --------------------------
	.section	.text._Z13matmul_kernelPfS_ii,"ax",@progbits
	.align	128
        .global         _Z13matmul_kernelPfS_ii
        .type           _Z13matmul_kernelPfS_ii,@function
        .size           _Z13matmul_kernelPfS_ii,(.L_x_78 - _Z13matmul_kernelPfS_ii)
        .other          _Z13matmul_kernelPfS_ii,@"STO_CUDA_ENTRY STV_DEFAULT"
_Z13matmul_kernelPfS_ii:
.text._Z13matmul_kernelPfS_ii:
[----:B------:R-:W-:Y:S01]  /*0000*/  LDC R1, c[0x0][0x37c] ;  /* 0x0000df00ff017b82 */ /* 0x000fe20000000800 */
[----:B------:R-:W0:Y:S07]  /*0010*/  S2R R3, SR_TID.X ;  /* 0x0000000000037919 */ /* 0x000e2e0000002100 */
[----:B------:R-:W0:Y:S01]  /*0020*/  LDC R0, c[0x0][0x360] ;  /* 0x0000d800ff007b82 */ /* 0x000e220000000800 */
[----:B------:R-:W1:Y:S01]  /*0030*/  LDCU UR8, c[0x0][0x390] ;  /* 0x00007200ff0877ac */ /* 0x000e620008000800 */
[----:B------:R-:W2:Y:S06]  /*0040*/  S2R R2, SR_TID.Y ;  /* 0x0000000000027919 */ /* 0x000eac0000002200 */
[----:B------:R-:W0:Y:S08]  /*0050*/  S2UR UR4, SR_CTAID.X ;  /* 0x00000000000479c3 */ /* 0x000e300000002500 */
[----:B------:R-:W2:Y:S08]  /*0060*/  S2UR UR5, SR_CTAID.Y ;  /* 0x00000000000579c3 */ /* 0x000eb00000002600 */
[----:B------:R-:W2:Y:S01]  /*0070*/  LDC R9, c[0x0][0x364] ;  /* 0x0000d900ff097b82 */ /* 0x000ea20000000800 */
[----:B0-----:R-:W-:-:S02]  /*0080*/  IMAD R0, R0, UR4, R3 ;  /* 0x0000000400007c24 */ /* 0x001fc4000f8e0203 */
[----:B--2---:R-:W-:-:S05]  /*0090*/  IMAD R9, R9, UR5, R2 ;  /* 0x0000000509097c24 */ /* 0x004fca000f8e0202 */
[----:B------:R-:W-:-:S04]  /*00a0*/  VIMNMX R2, PT, PT, R0, R9, !PT ;  /* 0x0000000900027248 */ /* 0x000fc80007fe0100 */
[----:B-1----:R-:W-:-:S13]  /*00b0*/  ISETP.GE.AND P0, PT, R2, UR8, PT ;  /* 0x0000000802007c0c */ /* 0x002fda000bf06270 */
[----:B------:R-:W-:Y:S05]  /*00c0*/  @P0 EXIT ;  /* 0x000000000000094d */ /* 0x000fea0003800000 */
[----:B------:R-:W0:Y:S01]  /*00d0*/  LDC R8, c[0x0][0x394] ;  /* 0x0000e500ff087b82 */ /* 0x000e220000000800 */
[----:B------:R-:W1:Y:S01]  /*00e0*/  LDCU.64 UR6, c[0x0][0x358] ;  /* 0x00006b00ff0677ac */ /* 0x000e620008000a00 */
[----:B------:R-:W-:Y:S01]  /*00f0*/  BSSY.RECONVERGENT B0, `(.L_x_0) ;  /* 0x00000a5000007945 */ /* 0x000fe20003800200 */
[----:B------:R-:W-:Y:S01]  /*0100*/  HFMA2 R15, -RZ, RZ, 0, 0 ;  /* 0x00000000ff0f7431 */ /* 0x000fe200000001ff */
[----:B0-----:R-:W-:-:S04]  /*0110*/  ISETP.GE.AND P0, PT, R8, 0x1, PT ;  /* 0x000000010800780c */ /* 0x001fc80003f06270 */
[----:B------:R-:W-:-:S13]  /*0120*/  ISETP.GT.OR P0, PT, R0, R9, !P0 ;  /* 0x000000090000720c */ /* 0x000fda0004704670 */
[----:B-1----:R-:W-:Y:S05]  /*0130*/  @P0 BRA `(.L_x_1) ;  /* 0x0000000800800947 */ /* 0x002fea0003800000 */
[----:B------:R-:W-:Y:S01]  /*0140*/  ISETP.GE.U32.AND P1, PT, R8, 0x10, PT ;  /* 0x000000100800780c */ /* 0x000fe20003f26070 */
[-C--:B------:R-:W-:Y:S01]  /*0150*/  IMAD R10, R0, R8.reuse, RZ ;  /* 0x00000008000a7224 */ /* 0x080fe200078e02ff */
[----:B------:R-:W-:Y:S01]  /*0160*/  LOP3.LUT R22, R8, 0xf, RZ, 0xc0, !PT ;  /* 0x0000000f08167812 */ /* 0x000fe200078ec0ff */
[----:B------:R-:W-:Y:S01]  /*0170*/  IMAD R11, R9, R8, RZ ;  /* 0x00000008090b7224 */ /* 0x000fe200078e02ff */
[----:B------:R-:W-:Y:S02]  /*0180*/  MOV R15, RZ ;  /* 0x000000ff000f7202 */ /* 0x000fe40000000f00 */
[----:B------:R-:W-:Y:S02]  /*0190*/  ISETP.NE.AND P0, PT, R22, RZ, PT ;  /* 0x000000ff1600720c */ /* 0x000fe40003f05270 */
[----:B------:R-:W-:-:S05]  /*01a0*/  MOV R12, RZ ;  /* 0x000000ff000c7202 */ /* 0x000fca0000000f00 */
[----:B------:R-:W-:Y:S06]  /*01b0*/  @!P1 BRA `(.L_x_2) ;  /* 0x0000000400049947 */ /* 0x000fec0003800000 */
[----:B------:R-:W0:Y:S01]  /*01c0*/  LDCU.64 UR4, c[0x0][0x380] ;  /* 0x00007000ff0477ac */ /* 0x000e220008000a00 */
[----:B------:R-:W-:Y:S01]  /*01d0*/  LOP3.LUT R12, R8, 0x7ffffff0, RZ, 0xc0, !PT ;  /* 0x7ffffff0080c7812 */ /* 0x000fe200078ec0ff */
[----:B------:R-:W-:Y:S01]  /*01e0*/  IMAD.MOV.U32 R13, RZ, RZ, R10 ;  /* 0x000000ffff0d7224 */ /* 0x000fe200078e000a */
[----:B------:R-:W-:Y:S02]  /*01f0*/  MOV R15, RZ ;  /* 0x000000ff000f7202 */ /* 0x000fe40000000f00 */
[----:B------:R-:W-:Y:S01]  /*0200*/  IADD3 R14, PT, PT, -R12, RZ, RZ ;  /* 0x000000ff0c0e7210 */ /* 0x000fe20007ffe1ff */
[----:B0-----:R-:W-:-:S04]  /*0210*/  UIADD3 UR4, UP0, UPT, UR4, 0x20, URZ ;  /* 0x0000002004047890 */ /* 0x001fc8000ff1e0ff */
[----:B------:R-:W-:Y:S02]  /*0220*/  UIADD3.X UR5, UPT, UPT, URZ, UR5, URZ, UP0, !UPT ;  /* 0x00000005ff057290 */ /* 0x000fe400087fe4ff */
[----:B------:R-:W-:-:S04]  /*0230*/  MOV R2, UR4 ;  /* 0x0000000400027c02 */ /* 0x000fc80008000f00 */
[----:B------:R-:W-:-:S03]  /*0240*/  MOV R3, UR5 ;  /* 0x0000000500037c02 */ /* 0x000fc60008000f00 */
[----:B------:R-:W-:-:S07]  /*0250*/  IMAD.WIDE.U32 R4, R11, 0x4, R2 ;  /* 0x000000040b047825 */ /* 0x000fce00078e0002 */
.L_x_3:
[----:B------:R-:W-:Y:S01]  /*0260*/  IMAD.WIDE R6, R13, 0x4, R2 ;  /* 0x000000040d067825 */ /* 0x000fe200078e0202 */
[----:B------:R-:W2:Y:S04]  /*0270*/  LDG.E R23, desc[UR6][R4.64+-0x20] ;  /* 0xffffe00604177981 */ /* 0x000ea8000c1e1900 */
[----:B------:R-:W2:Y:S04]  /*0280*/  LDG.E R16, desc[UR6][R6.64+-0x20] ;  /* 0xffffe00606107981 */ /* 0x000ea8000c1e1900 */
[----:B------:R-:W3:Y:S04]  /*0290*/  LDG.E R26, desc[UR6][R4.64+-0x1c] ;  /* 0xffffe406041a7981 */ /* 0x000ee8000c1e1900 */
[----:B------:R-:W3:Y:S04]  /*02a0*/  LDG.E R25, desc[UR6][R6.64+-0x1c] ;  /* 0xffffe40606197981 */ /* 0x000ee8000c1e1900 */
[----:B------:R-:W4:Y:S04]  /*02b0*/  LDG.E R21, desc[UR6][R4.64+-0x18] ;  /* 0xffffe80604157981 */ /* 0x000f28000c1e1900 */
[----:B------:R-:W4:Y:S04]  /*02c0*/  LDG.E R24, desc[UR6][R6.64+-0x18] ;  /* 0xffffe80606187981 */ /* 0x000f28000c1e1900 */
[----:B------:R-:W5:Y:S04]  /*02d0*/  LDG.E R19, desc[UR6][R4.64+-0x14] ;  /* 0xffffec0604137981 */ /* 0x000f68000c1e1900 */
[----:B------:R-:W5:Y:S04]  /*02e0*/  LDG.E R20, desc[UR6][R6.64+-0x14] ;  /* 0xffffec0606147981 */ /* 0x000f68000c1e1900 */
[----:B------:R-:W5:Y:S04]  /*02f0*/  LDG.E R17, desc[UR6][R4.64+-0x10] ;  /* 0xfffff00604117981 */ /* 0x000f68000c1e1900 */
[----:B------:R-:W5:Y:S04]  /*0300*/  LDG.E R18, desc[UR6][R6.64+-0x10] ;  /* 0xfffff00606127981 */ /* 0x000f68000c1e1900 */
[----:B------:R-:W5:Y:S01]  /*0310*/  LDG.E R28, desc[UR6][R4.64+0x1c] ;  /* 0x00001c06041c7981 */ /* 0x000f62000c1e1900 */
[----:B--2---:R-:W-:-:S03]  /*0320*/  FFMA R16, R16, R23, R15 ;  /* 0x0000001710107223 */ /* 0x004fc6000000000f */
[----:B------:R-:W2:Y:S04]  /*0330*/  LDG.E R15, desc[UR6][R4.64+-0xc] ;  /* 0xfffff406040f7981 */ /* 0x000ea8000c1e1900 */
[----:B------:R-:W2:Y:S01]  /*0340*/  LDG.E R23, desc[UR6][R4.64] ;  /* 0x0000000604177981 */ /* 0x000ea2000c1e1900 */
[----:B---3--:R-:W-:-:S03]  /*0350*/  FFMA R25, R25, R26, R16 ;  /* 0x0000001a19197223 */ /* 0x008fc60000000010 */
[----:B------:R-:W2:Y:S04]  /*0360*/  LDG.E R16, desc[UR6][R6.64+-0xc] ;  /* 0xfffff40606107981 */ /* 0x000ea8000c1e1900 */
[----:B------:R-:W3:Y:S01]  /*0370*/  LDG.E R26, desc[UR6][R6.64] ;  /* 0x00000006061a7981 */ /* 0x000ee2000c1e1900 */
[----:B----4-:R-:W-:-:S03]  /*0380*/  FFMA R25, R24, R21, R25 ;  /* 0x0000001518197223 */ /* 0x010fc60000000019 */
[----:B------:R-:W4:Y:S04]  /*0390*/  LDG.E R21, desc[UR6][R4.64+-0x8] ;  /* 0xfffff80604157981 */ /* 0x000f28000c1e1900 */
[----:B------:R-:W4:Y:S01]  /*03a0*/  LDG.E R24, desc[UR6][R6.64+-0x8] ;  /* 0xfffff80606187981 */ /* 0x000f22000c1e1900 */
[----:B-----5:R-:W-:-:S03]  /*03b0*/  FFMA R25, R20, R19, R25 ;  /* 0x0000001314197223 */ /* 0x020fc60000000019 */
[----:B------:R-:W5:Y:S04]  /*03c0*/  LDG.E R19, desc[UR6][R4.64+-0x4] ;  /* 0xfffffc0604137981 */ /* 0x000f68000c1e1900 */
[----:B------:R-:W5:Y:S01]  /*03d0*/  LDG.E R20, desc[UR6][R6.64+-0x4] ;  /* 0xfffffc0606147981 */ /* 0x000f62000c1e1900 */
[----:B------:R-:W-:-:S03]  /*03e0*/  FFMA R25, R18, R17, R25 ;  /* 0x0000001112197223 */ /* 0x000fc60000000019 */
[----:B------:R-:W3:Y:S04]  /*03f0*/  LDG.E R18, desc[UR6][R4.64+0x4] ;  /* 0x0000040604127981 */ /* 0x000ee8000c1e1900 */
[----:B------:R-:W3:Y:S01]  /*0400*/  LDG.E R17, desc[UR6][R6.64+0x4] ;  /* 0x0000040606117981 */ /* 0x000ee2000c1e1900 */
[----:B--2---:R-:W-:-:S03]  /*0410*/  FFMA R15, R16, R15, R25 ;  /* 0x0000000f100f7223 */ /* 0x004fc60000000019 */
[----:B------:R-:W2:Y:S04]  /*0420*/  LDG.E R16, desc[UR6][R4.64+0x8] ;  /* 0x0000080604107981 */ /* 0x000ea8000c1e1900 */
[----:B------:R-:W2:Y:S01]  /*0430*/  LDG.E R25, desc[UR6][R6.64+0x1c] ;  /* 0x00001c0606197981 */ /* 0x000ea2000c1e1900 */
[----:B----4-:R-:W-:-:S03]  /*0440*/  FFMA R21, R24, R21, R15 ;  /* 0x0000001518157223 */ /* 0x010fc6000000000f */
[----:B------:R-:W2:Y:S04]  /*0450*/  LDG.E R15, desc[UR6][R6.64+0x8] ;  /* 0x00000806060f7981 */ /* 0x000ea8000c1e1900 */
[----:B------:R-:W4:Y:S01]  /*0460*/  LDG.E R24, desc[UR6][R6.64+0x10] ;  /* 0x0000100606187981 */ /* 0x000f22000c1e1900 */
[----:B-----5:R-:W-:-:S03]  /*0470*/  FFMA R21, R20, R19, R21 ;  /* 0x0000001314157223 */ /* 0x020fc60000000015 */
[----:B------:R-:W5:Y:S01]  /*0480*/  LDG.E R20, desc[UR6][R4.64+0xc] ;  /* 0x00000c0604147981 */ /* 0x000f62000c1e1900 */
[----:B---3--:R-:W-:-:S03]  /*0490*/  FFMA R26, R26, R23, R21 ;  /* 0x000000171a1a7223 */ /* 0x008fc60000000015 */
[----:B------:R-:W5:Y:S04]  /*04a0*/  LDG.E R19, desc[UR6][R6.64+0xc] ;  /* 0x00000c0606137981 */ /* 0x000f68000c1e1900 */
[----:B------:R-:W4:Y:S01]  /*04b0*/  LDG.E R21, desc[UR6][R4.64+0x10] ;  /* 0x0000100604157981 */ /* 0x000f22000c1e1900 */
[----:B------:R-:W-:-:S03]  /*04c0*/  FFMA R27, R17, R18, R26 ;  /* 0x00000012111b7223 */ /* 0x000fc6000000001a */
[----:B------:R-:W3:Y:S04]  /*04d0*/  LDG.E R26, desc[UR6][R4.64+0x14] ;  /* 0x00001406041a7981 */ /* 0x000ee8000c1e1900 */
[----:B------:R-:W3:Y:S04]  /*04e0*/  LDG.E R23, desc[UR6][R6.64+0x14] ;  /* 0x0000140606177981 */ /* 0x000ee8000c1e1900 */
[----:B------:R0:W3:Y:S04]  /*04f0*/  LDG.E R17, desc[UR6][R4.64+0x18] ;  /* 0x0000180604117981 */ /* 0x0000e8000c1e1900 */
[----:B------:R-:W3:Y:S01]  /*0500*/  LDG.E R18, desc[UR6][R6.64+0x18] ;  /* 0x0000180606127981 */ /* 0x000ee2000c1e1900 */
[----:B------:R-:W-:-:S04]  /*0510*/  IADD3 R14, PT, PT, R14, 0x10, RZ ;  /* 0x000000100e0e7810 */ /* 0x000fc80007ffe0ff */
[----:B------:R-:W-:Y:S02]  /*0520*/  ISETP.NE.AND P1, PT, R14, RZ, PT ;  /* 0x000000ff0e00720c */ /* 0x000fe40003f25270 */
[----:B0-----:R-:W-:Y:S02]  /*0530*/  IADD3 R4, P2, PT, R4, 0x40, RZ ;  /* 0x0000004004047810 */ /* 0x001fe40007f5e0ff */
[----:B------:R-:W-:Y:S02]  /*0540*/  IADD3 R13, PT, PT, R13, 0x10, RZ ;  /* 0x000000100d0d7810 */ /* 0x000fe40007ffe0ff */
[----:B------:R-:W-:Y:S01]  /*0550*/  IADD3.X R5, PT, PT, RZ, R5, RZ, P2, !PT ;  /* 0x00000005ff057210 */ /* 0x000fe200017fe4ff */
[----:B--2---:R-:W-:-:S04]  /*0560*/  FFMA R16, R15, R16, R27 ;  /* 0x000000100f107223 */ /* 0x004fc8000000001b */
[----:B-----5:R-:W-:-:S04]  /*0570*/  FFMA R19, R19, R20, R16 ;  /* 0x0000001413137223 */ /* 0x020fc80000000010 */
[----:B----4-:R-:W-:-:S04]  /*0580*/  FFMA R24, R24, R21, R19 ;  /* 0x0000001518187223 */ /* 0x010fc80000000013 */
[----:B---3--:R-:W-:-:S04]  /*0590*/  FFMA R23, R23, R26, R24 ;  /* 0x0000001a17177223 */ /* 0x008fc80000000018 */
[----:B------:R-:W-:-:S04]  /*05a0*/  FFMA R18, R18, R17, R23 ;  /* 0x0000001112127223 */ /* 0x000fc80000000017 */
[----:B------:R-:W-:Y:S01]  /*05b0*/  FFMA R15, R25, R28, R18 ;  /* 0x0000001c190f7223 */ /* 0x000fe20000000012 */
[----:B------:R-:W-:Y:S06]  /*05c0*/  @P1 BRA `(.L_x_3) ;  /* 0xfffffffc00241947 */ /* 0x000fec000383ffff */
.L_x_2:
[----:B------:R-:W-:Y:S05]  /*05d0*/  @!P0 BRA `(.L_x_1) ;  /* 0x0000000400588947 */ /* 0x000fea0003800000 */
[----:B------:R-:W-:Y:S02]  /*05e0*/  ISETP.GE.U32.AND P1, PT, R22, 0x8, PT ;  /* 0x000000081600780c */ /* 0x000fe40003f26070 */
[----:B------:R-:W-:-:S04]  /*05f0*/  LOP3.LUT R24, R8, 0x7, RZ, 0xc0, !PT ;  /* 0x0000000708187812 */ /* 0x000fc800078ec0ff */
[----:B------:R-:W-:-:S07]  /*0600*/  ISETP.NE.AND P0, PT, R24, RZ, PT ;  /* 0x000000ff1800720c */ /* 0x000fce0003f05270 */
[----:B------:R-:W-:Y:S06]  /*0610*/  @!P1 BRA `(.L_x_4) ;  /* 0x00000000008c9947 */ /* 0x000fec0003800000 */
[----:B------:R-:W0:Y:S01]  /*0620*/  LDC.64 R2, c[0x0][0x380] ;  /* 0x0000e000ff027b82 */ /* 0x000e220000000a00 */
[----:B------:R-:W1:Y:S01]  /*0630*/  LDCU.64 UR4, c[0x0][0x380] ;  /* 0x00007000ff0477ac */ /* 0x000e620008000a00 */
[CC--:B------:R-:W-:Y:S01]  /*0640*/  IADD3 R6, P1, PT, R11.reuse, R12.reuse, RZ ;  /* 0x0000000c0b067210 */ /* 0x0c0fe20007f3e0ff */
[----:B------:R-:W-:Y:S01]  /*0650*/  IMAD.IADD R23, R11, 0x1, R12 ;  /* 0x000000010b177824 */ /* 0x000fe200078e020c */
[----:B------:R-:W-:Y:S02]  /*0660*/  IADD3 R5, PT, PT, R10, R12, RZ ;  /* 0x0000000c0a057210 */ /* 0x000fe40007ffe0ff */
[----:B------:R-:W-:Y:S02]  /*0670*/  IADD3.X R7, PT, PT, RZ, RZ, RZ, P1, !PT ;  /* 0x000000ffff077210 */ /* 0x000fe40000ffe4ff */
[----:B-1----:R-:W-:Y:S01]  /*0680*/  LEA R4, P1, R6, UR4, 0x2 ;  /* 0x0000000406047c11 */ /* 0x002fe2000f8210ff */
[----:B0-----:R-:W-:-:S04]  /*0690*/  IMAD.WIDE.U32 R22, R23, 0x4, R2 ;  /* 0x0000000417167825 */ /* 0x001fc800078e0002 */
[----:B------:R-:W-:Y:S01]  /*06a0*/  IMAD.WIDE R2, R5, 0x4, R2 ;  /* 0x0000000405027825 */ /* 0x000fe200078e0202 */
[----:B------:R-:W-:Y:S01]  /*06b0*/  LEA.HI.X R5, R6, UR5, R7, 0x2, P1 ;  /* 0x0000000506057c11 */ /* 0x000fe200088f1407 */
        /* <DEDUP_REMOVED lines=15> */
[----:B------:R-:W5:Y:S01]  /*07b0*/  LDG.E R22, desc[UR6][R2.64+0x1c] ;  /* 0x00001c0602167981 */ /* 0x000f62000c1e1900 */
[----:B------:R-:W-:Y:S01]  /*07c0*/  IADD3 R12, PT, PT, R12, 0x8, RZ ;  /* 0x000000080c0c7810 */ /* 0x000fe20007ffe0ff */
[----:B--2---:R-:W-:-:S04]  /*07d0*/  FFMA R25, R26, R25, R15 ;  /* 0x000000191a197223 */ /* 0x004fc8000000000f */
[----:B---3--:R-:W-:-:S04]  /*07e0*/  FFMA R28, R28, R27, R25 ;  /* 0x0000001b1c1c7223 */ /* 0x008fc80000000019 */
[----:B----4-:R-:W-:-:S04]  /*07f0*/  FFMA R20, R19, R20, R28 ;  /* 0x0000001413147223 */ /* 0x010fc8000000001c */
[----:B-----5:R-:W-:-:S04]  /*0800*/  FFMA R18, R17, R18, R20 ;  /* 0x0000001211127223 */ /* 0x020fc80000000014 */
[----:B------:R-:W-:-:S04]  /*0810*/  FFMA R16, R13, R16, R18 ;  /* 0x000000100d107223 */ /* 0x000fc80000000012 */
[----:B------:R-:W-:-:S04]  /*0820*/  FFMA R14, R7, R14, R16 ;  /* 0x0000000e070e7223 */ /* 0x000fc80000000010 */
[----:B------:R-:W-:-:S04]  /*0830*/  FFMA R23, R23, R6, R14 ;  /* 0x0000000617177223 */ /* 0x000fc8000000000e */
[----:B------:R-:W-:-:S07]  /*0840*/  FFMA R15, R22, R21, R23 ;  /* 0x00000015160f7223 */ /* 0x000fce0000000017 */
.L_x_4:
[----:B------:R-:W-:Y:S05]  /*0850*/  @!P0 BRA `(.L_x_1) ;  /* 0x0000000000b88947 */ /* 0x000fea0003800000 */
[----:B------:R-:W-:Y:S02]  /*0860*/  ISETP.GE.U32.AND P1, PT, R24, 0x4, PT ;  /* 0x000000041800780c */ /* 0x000fe40003f26070 */
[----:B------:R-:W-:-:S04]  /*0870*/  LOP3.LUT R8, R8, 0x3, RZ, 0xc0, !PT ;  /* 0x0000000308087812 */ /* 0x000fc800078ec0ff */
[----:B------:R-:W-:-:S07]  /*0880*/  ISETP.NE.AND P0, PT, R8, RZ, PT ;  /* 0x000000ff0800720c */ /* 0x000fce0003f05270 */
[----:B------:R-:W-:Y:S06]  /*0890*/  @!P1 BRA `(.L_x_5) ;  /* 0x00000000005c9947 */ /* 0x000fec0003800000 */
[----:B------:R-:W0:Y:S01]  /*08a0*/  LDC.64 R4, c[0x0][0x380] ;  /* 0x0000e000ff047b82 */ /* 0x000e220000000a00 */
[----:B------:R-:W1:Y:S01]  /*08b0*/  LDCU.64 UR4, c[0x0][0x380] ;  /* 0x00007000ff0477ac */ /* 0x000e620008000a00 */
[CC--:B------:R-:W-:Y:S01]  /*08c0*/  IADD3 R7, PT, PT, R11.reuse, R12.reuse, RZ ;  /* 0x0000000c0b077210 */ /* 0x0c0fe20007ffe0ff */
[----:B------:R-:W-:Y:S01]  /*08d0*/  IMAD.IADD R3, R10, 0x1, R12 ;  /* 0x000000010a037824 */ /* 0x000fe200078e020c */
[----:B------:R-:W-:-:S04]  /*08e0*/  IADD3 R13, P1, PT, R11, R12, RZ ;  /* 0x0000000c0b0d7210 */ /* 0x000fc80007f3e0ff */
        /* <DEDUP_REMOVED lines=12> */
[----:B------:R-:W5:Y:S01]  /*09b0*/  LDG.E R20, desc[UR6][R4.64+0xc] ;  /* 0x00000c0604147981 */ /* 0x000f62000c1e1900 */
[----:B------:R-:W-:Y:S01]  /*09c0*/  IADD3 R12, PT, PT, R12, 0x4, RZ ;  /* 0x000000040c0c7810 */ /* 0x000fe20007ffe0ff */
[----:B--2---:R-:W-:-:S04]  /*09d0*/  FFMA R14, R14, R6, R15 ;  /* 0x000000060e0e7223 */ /* 0x004fc8000000000f */
[----:B---3--:R-:W-:-:S04]  /*09e0*/  FFMA R13, R13, R16, R14 ;  /* 0x000000100d0d7223 */ /* 0x008fc8000000000e */
[----:B----4-:R-:W-:-:S04]  /*09f0*/  FFMA R13, R18, R17, R13 ;  /* 0x00000011120d7223 */ /* 0x010fc8000000000d */
[----:B-----5:R-:W-:-:S07]  /*0a00*/  FFMA R15, R20, R19, R13 ;  /* 0x00000013140f7223 */ /* 0x020fce000000000d */
.L_x_5:
[----:B------:R-:W-:Y:S05]  /*0a10*/  @!P0 BRA `(.L_x_1) ;  /* 0x0000000000488947 */ /* 0x000fea0003800000 */
[----:B------:R-:W0:Y:S01]  /*0a20*/  LDC.64 R2, c[0x0][0x380] ;  /* 0x0000e000ff027b82 */ /* 0x000e220000000a00 */
[-C--:B------:R-:W-:Y:S02]  /*0a30*/  IADD3 R5, PT, PT, R11, R12.reuse, RZ ;  /* 0x0000000c0b057210 */ /* 0x080fe40007ffe0ff */
[----:B------:R-:W-:Y:S02]  /*0a40*/  IADD3 R11, PT, PT, R10, R12, RZ ;  /* 0x0000000c0a0b7210 */ /* 0x000fe40007ffe0ff */
[----:B------:R-:W-:Y:S01]  /*0a50*/  IADD3 R8, PT, PT, -R8, RZ, RZ ;  /* 0x000000ff08087210 */ /* 0x000fe20007ffe1ff */
[----:B0-----:R-:W-:-:S04]  /*0a60*/  IMAD.WIDE.U32 R4, R5, 0x4, R2 ;  /* 0x0000000405047825 */ /* 0x001fc800078e0002 */
[----:B------:R-:W-:Y:S01]  /*0a70*/  IMAD.MOV.U32 R7, RZ, RZ, R5 ;  /* 0x000000ffff077224 */ /* 0x000fe200078e0005 */
[----:B------:R-:W-:-:S07]  /*0a80*/  MOV R10, R4 ;  /* 0x00000004000a7202 */ /* 0x000fce0000000f00 */
.L_x_6:
[----:B------:R-:W-:Y:S01]  /*0a90*/  IMAD.WIDE R4, R11, 0x4, R2 ;  /* 0x000000040b047825 */ /* 0x000fe200078e0202 */
[----:B------:R-:W-:-:S05]  /*0aa0*/  MOV R6, R10 ;  /* 0x0000000a00067202 */ /* 0x000fca0000000f00 */
[----:B------:R-:W2:Y:S04]  /*0ab0*/  LDG.E R4, desc[UR6][R4.64] ;  /* 0x0000000604047981 */ /* 0x000ea8000c1e1900 */
[----:B------:R0:W2:Y:S01]  /*0ac0*/  LDG.E R6, desc[UR6][R6.64] ;  /* 0x0000000606067981 */ /* 0x0000a2000c1e1900 */
[----:B------:R-:W-:Y:S02]  /*0ad0*/  IADD3 R8, PT, PT, R8, 0x1, RZ ;  /* 0x0000000108087810 */ /* 0x000fe40007ffe0ff */
[----:B------:R-:W-:Y:S02]  /*0ae0*/  IADD3 R10, P1, PT, R10, 0x4, RZ ;  /* 0x000000040a0a7810 */ /* 0x000fe40007f3e0ff */
[----:B------:R-:W-:Y:S02]  /*0af0*/  ISETP.NE.AND P0, PT, R8, RZ, PT ;  /* 0x000000ff0800720c */ /* 0x000fe40003f05270 */
[----:B------:R-:W-:-:S02]  /*0b00*/  IADD3 R11, PT, PT, R11, 0x1, RZ ;  /* 0x000000010b0b7810 */ /* 0x000fc40007ffe0ff */
[----:B0-----:R-:W-:Y:S01]  /*0b10*/  IADD3.X R7, PT, PT, RZ, R7, RZ, P1, !PT ;  /* 0x00000007ff077210 */ /* 0x001fe20000ffe4ff */
[----:B--2---:R-:W-:-:S08]  /*0b20*/  FFMA R15, R4, R6, R15 ;  /* 0x00000006040f7223 */ /* 0x004fd0000000000f */
[----:B------:R-:W-:Y:S05]  /*0b30*/  @P0 BRA `(.L_x_6) ;  /* 0xfffffffc00d40947 */ /* 0x000fea000383ffff */
.L_x_1:
[----:B------:R-:W-:Y:S05]  /*0b40*/  BSYNC.RECONVERGENT B0 ;  /* 0x0000000000007941 */ /* 0x000fea0003800200 */
.L_x_0:
[----:B------:R-:W0:Y:S01]  /*0b50*/  LDC.64 R2, c[0x0][0x388] ;  /* 0x0000e200ff027b82 */ /* 0x000e220000000a00 */
[----:B------:R-:W-:-:S04]  /*0b60*/  IMAD R9, R0, UR8, R9 ;  /* 0x0000000800097c24 */ /* 0x000fc8000f8e0209 */
[----:B0-----:R-:W-:-:S05]  /*0b70*/  IMAD.WIDE R2, R9, 0x4, R2 ;  /* 0x0000000409027825 */ /* 0x001fca00078e0202 */
[----:B------:R-:W-:Y:S01]  /*0b80*/  STG.E desc[UR6][R2.64], R15 ;  /* 0x0000000f02007986 */ /* 0x000fe2000c101906 */
[----:B------:R-:W-:Y:S05]  /*0b90*/  EXIT ;  /* 0x000000000000794d */ /* 0x000fea0003800000 */
.L_x_7:
[----:B------:R-:W-:-:S00]  /*0ba0*/  BRA `(.L_x_7) ;  /* 0xfffffffc00fc7947 */ /* 0x000fc0000383ffff */
[----:B------:R-:W-:-:S00]  /*0bb0*/  NOP ;  /* 0x0000000000007918 */ /* 0x000fc00000000000 */
        /* <DEDUP_REMOVED lines=12> */
.L_x_78:


//--------------------- .text._Z15sqrt_div_kernelPfPKfii --------------------------
	.section	.text._Z15sqrt_div_kernelPfPKfii,"ax",@progbits
	.align	128
        .global         _Z15sqrt_div_kernelPfPKfii
        .type           _Z15sqrt_div_kernelPfPKfii,@function
        .size           _Z15sqrt_div_kernelPfPKfii,(.L_x_75 - _Z15sqrt_div_kernelPfPKfii)
        .other          _Z15sqrt_div_kernelPfPKfii,@"STO_CUDA_ENTRY STV_DEFAULT"
_Z15sqrt_div_kernelPfPKfii:
.text._Z15sqrt_div_kernelPfPKfii:
[----:B------:R-:W-:Y:S01]  /*0000*/  LDC R1, c[0x0][0x37c] ;  /* 0x0000df00ff017b82 */ /* 0x000fe20000000800 */
[----:B------:R-:W0:Y:S07]  /*0010*/  S2R R21, SR_TID.X ;  /* 0x0000000000157919 */ /* 0x000e2e0000002100 */
[----:B------:R-:W0:Y:S01]  /*0020*/  S2UR UR6, SR_CTAID.X ;  /* 0x00000000000679c3 */ /* 0x000e220000002500 */
[----:B------:R-:W1:Y:S07]  /*0030*/  LDCU.64 UR4, c[0x0][0x390] ;  /* 0x00007200ff0477ac */ /* 0x000e6e0008000a00 */
[----:B------:R-:W0:Y:S01]  /*0040*/  LDC R4, c[0x0][0x360] ;  /* 0x0000d800ff047b82 */ /* 0x000e220000000800 */
[----:B------:R-:W2:Y:S01]  /*0050*/  LDCU UR7, c[0x0][0x370] ;  /* 0x00006e00ff0777ac */ /* 0x000ea20008000800 */
[----:B-1----:R-:W-:Y:S01]  /*0060*/  UIMAD UR4, UR5, UR4, URZ ;  /* 0x00000004050472a4 */ /* 0x002fe2000f8e02ff */
[----:B0-----:R-:W-:-:S02]  /*0070*/  IMAD R21, R4, UR6, R21 ;  /* 0x0000000604157c24 */ /* 0x001fc4000f8e0215 */
[----:B--2---:R-:W-:-:S03]  /*0080*/  IMAD R4, R4, UR7, RZ ;  /* 0x0000000704047c24 */ /* 0x004fc6000f8e02ff */
[----:B------:R-:W-:-:S13]  /*0090*/  ISETP.GE.AND P0, PT, R21, UR4, PT ;  /* 0x0000000415007c0c */ /* 0x000fda000bf06270 */
[----:B------:R-:W-:Y:S05]  /*00a0*/  @P0 EXIT ;  /* 0x000000000000094d */ /* 0x000fea0003800000 */
[----:B------:R-:W0:Y:S01]  /*00b0*/  I2F.U32.RP R6, R4 ;  /* 0x0000000400067306 */ /* 0x000e220000209000 */
[C---:B------:R-:W-:Y:S01]  /*00c0*/  IMAD.IADD R0, R4.reuse, 0x1, R21 ;  /* 0x0000000104007824 */ /* 0x040fe200078e0215 */
[----:B------:R-:W-:Y:S01]  /*00d0*/  ISETP.NE.U32.AND P2, PT, R4, RZ, PT ;  /* 0x000000ff0400720c */ /* 0x000fe20003f45070 */
[----:B------:R-:W-:Y:S01]  /*00e0*/  IMAD.MOV R7, RZ, RZ, -R4 ;  /* 0x000000ffff077224 */ /* 0x000fe200078e0a04 */
[----:B------:R-:W1:Y:S01]  /*00f0*/  LDCU.64 UR6, c[0x0][0x358] ;  /* 0x00006b00ff0677ac */ /* 0x000e620008000a00 */
[----:B------:R-:W-:Y:S01]  /*0100*/  BSSY.RECONVERGENT B0, `(.L_x_8) ;  /* 0x000004b000007945 */ /* 0x000fe20003800200 */
[C---:B------:R-:W-:Y:S02]  /*0110*/  ISETP.GE.AND P0, PT, R0.reuse, UR4, PT ;  /* 0x0000000400007c0c */ /* 0x040fe4000bf06270 */
[----:B------:R-:W-:Y:S02]  /*0120*/  VIMNMX R5, PT, PT, R0, UR4, !PT ;  /* 0x0000000400057c48 */ /* 0x000fe4000ffe0100 */
[----:B------:R-:W-:-:S04]  /*0130*/  SEL R16, RZ, 0x1, P0 ;  /* 0x00000001ff107807 */ /* 0x000fc80000000000 */
[----:B------:R-:W-:Y:S01]  /*0140*/  IADD3 R5, PT, PT, R5, -R0, -R16 ;  /* 0x8000000005057210 */ /* 0x000fe20007ffe810 */
[----:B0-----:R-:W0:Y:S02]  /*0150*/  MUFU.RCP R6, R6 ;  /* 0x0000000600067308 */ /* 0x001e240000001000 */
[----:B0-----:R-:W-:-:S06]  /*0160*/  VIADD R2, R6, 0xffffffe ;  /* 0x0ffffffe06027836 */ /* 0x001fcc0000000000 */
[----:B------:R0:W2:Y:S02]  /*0170*/  F2I.FTZ.U32.TRUNC.NTZ R3, R2 ;  /* 0x0000000200037305 */ /* 0x0000a4000021f000 */
[----:B0-----:R-:W-:Y:S02]  /*0180*/  HFMA2 R2, -RZ, RZ, 0, 0 ;  /* 0x00000000ff027431 */ /* 0x001fe400000001ff */
[----:B--2---:R-:W-:-:S04]  /*0190*/  IMAD R7, R7, R3, RZ ;  /* 0x0000000307077224 */ /* 0x004fc800078e02ff */
[----:B------:R-:W-:-:S06]  /*01a0*/  IMAD.HI.U32 R6, R3, R7, R2 ;  /* 0x0000000703067227 */ /* 0x000fcc00078e0002 */
[----:B------:R-:W-:-:S04]  /*01b0*/  IMAD.HI.U32 R3, R6, R5, RZ ;  /* 0x0000000506037227 */ /* 0x000fc800078e00ff */
[----:B------:R-:W-:-:S04]  /*01c0*/  IMAD.MOV R0, RZ, RZ, -R3 ;  /* 0x000000ffff007224 */ /* 0x000fc800078e0a03 */
[----:B------:R-:W-:-:S05]  /*01d0*/  IMAD R5, R4, R0, R5 ;  /* 0x0000000004057224 */ /* 0x000fca00078e0205 */
[----:B------:R-:W-:-:S13]  /*01e0*/  ISETP.GE.U32.AND P0, PT, R5, R4, PT ;  /* 0x000000040500720c */ /* 0x000fda0003f06070 */
[----:B------:R-:W-:Y:S02]  /*01f0*/  @P0 IMAD.IADD R5, R5, 0x1, -R4 ;  /* 0x0000000105050824 */ /* 0x000fe400078e0a04 */
[----:B------:R-:W-:-:S03]  /*0200*/  @P0 VIADD R3, R3, 0x1 ;  /* 0x0000000103030836 */ /* 0x000fc60000000000 */
[----:B------:R-:W-:-:S13]  /*0210*/  ISETP.GE.U32.AND P1, PT, R5, R4, PT ;  /* 0x000000040500720c */ /* 0x000fda0003f26070 */
[----:B------:R-:W-:Y:S02]  /*0220*/  @P1 IADD3 R3, PT, PT, R3, 0x1, RZ ;  /* 0x0000000103031810 */ /* 0x000fe40007ffe0ff */
[----:B------:R-:W-:-:S05]  /*0230*/  @!P2 LOP3.LUT R3, RZ, R4, RZ, 0x33, !PT ;  /* 0x00000004ff03a212 */ /* 0x000fca00078e33ff */
[----:B------:R-:W-:-:S05]  /*0240*/  IMAD.IADD R16, R16, 0x1, R3 ;  /* 0x0000000110107824 */ /* 0x000fca00078e0203 */
[----:B------:R-:W-:-:S04]  /*0250*/  LOP3.LUT R0, R16, 0x3, RZ, 0xc0, !PT ;  /* 0x0000000310007812 */ /* 0x000fc800078ec0ff */
[----:B------:R-:W-:-:S13]  /*0260*/  ISETP.NE.AND P0, PT, R0, 0x3, PT ;  /* 0x000000030000780c */ /* 0x000fda0003f05270 */
[----:B-1----:R-:W-:Y:S05]  /*0270*/  @!P0 BRA `(.L_x_9) ;  /* 0x0000000000cc8947 */ /* 0x002fea0003800000 */
[----:B------:R-:W0:Y:S01]  /*0280*/  LDC R8, c[0x0][0x394] ;  /* 0x0000e500ff087b82 */ /* 0x000e220000000800 */
[----:B------:R-:W-:-:S05]  /*0290*/  VIADD R0, R16, 0x1 ;  /* 0x0000000110007836 */ /* 0x000fca0000000000 */
[----:B------:R-:W-:Y:S02]  /*02a0*/  LOP3.LUT R0, R0, 0x3, RZ, 0xc0, !PT ;  /* 0x0000000300007812 */ /* 0x000fe400078ec0ff */
[----:B------:R-:W1:Y:S02]  /*02b0*/  LDC.64 R14, c[0x0][0x388] ;  /* 0x0000e200ff0e7b82 */ /* 0x000e640000000a00 */
[----:B------:R-:W-:-:S06]  /*02c0*/  IADD3 R5, PT, PT, -R0, RZ, RZ ;  /* 0x000000ff00057210 */ /* 0x000fcc0007ffe1ff */
[----:B------:R-:W2:Y:S02]  /*02d0*/  LDC.64 R18, c[0x0][0x380] ;  /* 0x0000e000ff127b82 */ /* 0x000ea40000000a00 */
.L_x_12:
[----:B0--3--:R-:W-:-:S04]  /*02e0*/  IABS R7, R8 ;  /* 0x0000000800077213 */ /* 0x009fc80000000000 */
[----:B------:R-:W0:Y:S08]  /*02f0*/  I2F.RP R0, R7 ;  /* 0x0000000700007306 */ /* 0x000e300000209400 */
[----:B0-----:R-:W0:Y:S02]  /*0300*/  MUFU.RCP R0, R0 ;  /* 0x0000000000007308 */ /* 0x001e240000001000 */
[----:B0-----:R-:W-:-:S06]  /*0310*/  VIADD R2, R0, 0xffffffe ;  /* 0x0ffffffe00027836 */ /* 0x001fcc0000000000 */
[----:B------:R0:W3:Y:S02]  /*0320*/  F2I.FTZ.U32.TRUNC.NTZ R3, R2 ;  /* 0x0000000200037305 */ /* 0x0000e4000021f000 */
[----:B0-----:R-:W-:Y:S01]  /*0330*/  MOV R2, RZ ;  /* 0x000000ff00027202 */ /* 0x001fe20000000f00 */
[----:B---3--:R-:W-:-:S04]  /*0340*/  IMAD.MOV R6, RZ, RZ, -R3 ;  /* 0x000000ffff067224 */ /* 0x008fc800078e0a03 */
[----:B------:R-:W-:Y:S01]  /*0350*/  IMAD R9, R6, R7, RZ ;  /* 0x0000000706097224 */ /* 0x000fe200078e02ff */
[----:B------:R-:W-:-:S03]  /*0360*/  IABS R6, R21 ;  /* 0x0000001500067213 */ /* 0x000fc60000000000 */
[----:B------:R-:W-:-:S06]  /*0370*/  IMAD.HI.U32 R3, R3, R9, R2 ;  /* 0x0000000903037227 */ /* 0x000fcc00078e0002 */
[----:B------:R-:W-:-:S04]  /*0380*/  IMAD.HI.U32 R3, R3, R6, RZ ;  /* 0x0000000603037227 */ /* 0x000fc800078e00ff */
[----:B------:R-:W-:-:S04]  /*0390*/  IMAD.MOV R0, RZ, RZ, -R3 ;  /* 0x000000ffff007224 */ /* 0x000fc800078e0a03 */
[----:B------:R-:W-:-:S05]  /*03a0*/  IMAD R0, R7, R0, R6 ;  /* 0x0000000007007224 */ /* 0x000fca00078e0206 */
[----:B------:R-:W-:-:S13]  /*03b0*/  ISETP.GT.U32.AND P1, PT, R7, R0, PT ;  /* 0x000000000700720c */ /* 0x000fda0003f24070 */
[----:B------:R-:W-:Y:S01]  /*03c0*/  @!P1 IMAD.IADD R0, R0, 0x1, -R7 ;  /* 0x0000000100009824 */ /* 0x000fe200078e0a07 */
[----:B------:R-:W-:Y:S02]  /*03d0*/  @!P1 IADD3 R3, PT, PT, R3, 0x1, RZ ;  /* 0x0000000103039810 */ /* 0x000fe40007ffe0ff */
[----:B------:R-:W-:Y:S02]  /*03e0*/  ISETP.NE.AND P1, PT, R8, RZ, PT ;  /* 0x000000ff0800720c */ /* 0x000fe40003f25270 */
[----:B------:R-:W-:Y:S02]  /*03f0*/  ISETP.GE.U32.AND P0, PT, R0, R7, PT ;  /* 0x000000070000720c */ /* 0x000fe40003f06070 */
[----:B------:R-:W-:-:S04]  /*0400*/  LOP3.LUT R0, R21, R8, RZ, 0x3c, !PT ;  /* 0x0000000815007212 */ /* 0x000fc800078e3cff */
[----:B------:R-:W-:-:S07]  /*0410*/  ISETP.GE.AND P2, PT, R0, RZ, PT ;  /* 0x000000ff0000720c */ /* 0x000fce0003f46270 */
[----:B------:R-:W-:-:S06]  /*0420*/  @P0 VIADD R3, R3, 0x1 ;  /* 0x0000000103030836 */ /* 0x000fcc0000000000 */
[----:B------:R-:W-:Y:S01]  /*0430*/  @!P2 IMAD.MOV R3, RZ, RZ, -R3 ;  /* 0x000000ffff03a224 */ /* 0x000fe200078e0a03 */
[----:B------:R-:W-:-:S05]  /*0440*/  @!P1 LOP3.LUT R3, RZ, R8, RZ, 0x33, !PT ;  /* 0x00000008ff039212 */ /* 0x000fca00078e33ff */
[----:B-1----:R-:W-:-:S06]  /*0450*/  IMAD.WIDE R2, R3, 0x4, R14 ;  /* 0x0000000403027825 */ /* 0x002fcc00078e020e */
[----:B------:R-:W3:Y:S01]  /*0460*/  LDG.E R3, desc[UR6][R2.64] ;  /* 0x0000000602037981 */ /* 0x000ee2000c1e1900 */
[----:B--2---:R-:W-:-:S05]  /*0470*/  IMAD.WIDE R12, R21, 0x4, R18 ;  /* 0x00000004150c7825 */ /* 0x004fca00078e0212 */
[----:B------:R-:W2:Y:S01]  /*0480*/  LDG.E R0, desc[UR6][R12.64] ;  /* 0x000000060c007981 */ /* 0x000ea2000c1e1900 */
[----:B------:R-:W-:Y:S01]  /*0490*/  IADD3 R5, PT, PT, R5, 0x1, RZ ;  /* 0x0000000105057810 */ /* 0x000fe20007ffe0ff */
[----:B------:R-:W-:Y:S03]  /*04a0*/  BSSY.RECONVERGENT B1, `(.L_x_10) ;  /* 0x000000d000017945 */ /* 0x000fe60003800200 */
[----:B------:R-:W-:Y:S01]  /*04b0*/  ISETP.NE.AND P2, PT, R5, RZ, PT ;  /* 0x000000ff0500720c */ /* 0x000fe20003f45270 */
[----:B---3--:R-:W0:Y:S08]  /*04c0*/  MUFU.RCP R6, R3 ;  /* 0x0000000300067308 */ /* 0x008e300000001000 */
[----:B--2---:R-:W1:Y:S01]  /*04d0*/  FCHK P0, R0, R3 ;  /* 0x0000000300007302 */ /* 0x004e620000000000 */
[----:B0-----:R-:W-:-:S04]  /*04e0*/  FFMA R7, -R3, R6, 1 ;  /* 0x3f80000003077423 */ /* 0x001fc80000000106 */
[----:B------:R-:W-:-:S04]  /*04f0*/  FFMA R7, R6, R7, R6 ;  /* 0x0000000706077223 */ /* 0x000fc80000000006 */
[----:B------:R-:W-:-:S04]  /*0500*/  FFMA R6, R0, R7, RZ ;  /* 0x0000000700067223 */ /* 0x000fc800000000ff */
[----:B------:R-:W-:-:S04]  /*0510*/  FFMA R9, -R3, R6, R0 ;  /* 0x0000000603097223 */ /* 0x000fc80000000100 */
[----:B------:R-:W-:Y:S01]  /*0520*/  FFMA R7, R7, R9, R6 ;  /* 0x0000000907077223 */ /* 0x000fe20000000006 */
[----:B-1----:R-:W-:Y:S06]  /*0530*/  @!P0 BRA `(.L_x_11) ;  /* 0x00000000000c8947 */ /* 0x002fec0003800000 */
[----:B------:R-:W-:-:S07]  /*0540*/  MOV R2, 0x560 ;  /* 0x0000056000027802 */ /* 0x000fce0000000f00 */
[----:B------:R-:W-:Y:S05]  /*0550*/  CALL.REL.NOINC `($__internal_0_$__cuda_sm3x_div_rn_noftz_f32_slowpath) ;  /* 0x0000000800f47944 */ /* 0x000fea0003c00000 */
[----:B------:R-:W-:-:S07]  /*0560*/  IMAD.MOV.U32 R7, RZ, RZ, R0 ;  /* 0x000000ffff077224 */ /* 0x000fce00078e0000 */
.L_x_11:
[----:B------:R-:W-:Y:S05]  /*0570*/  BSYNC.RECONVERGENT B1 ;  /* 0x0000000000017941 */ /* 0x000fea0003800200 */
.L_x_10:
[----:B------:R3:W-:Y:S01]  /*0580*/  STG.E desc[UR6][R12.64], R7 ;  /* 0x000000070c007986 */ /* 0x0007e2000c101906 */
[----:B------:R-:W-:Y:S01]  /*0590*/  IMAD.IADD R21, R4, 0x1, R21 ;  /* 0x0000000104157824 */ /* 0x000fe200078e0215 */
[----:B------:R-:W-:Y:S06]  /*05a0*/  @P2 BRA `(.L_x_12) ;  /* 0xfffffffc004c2947 */ /* 0x000fec000383ffff */
.L_x_9:
[----:B------:R-:W-:Y:S05]  /*05b0*/  BSYNC.RECONVERGENT B0 ;  /* 0x0000000000007941 */ /* 0x000fea0003800200 */
.L_x_8:
[----:B------:R-:W0:Y:S01]  /*05c0*/  LDC R5, c[0x0][0x394] ;  /* 0x0000e500ff057b82 */ /* 0x000e220000000800 */
[----:B------:R-:W-:-:S07]  /*05d0*/  ISETP.GE.U32.AND P0, PT, R16, 0x3, PT ;  /* 0x000000031000780c */ /* 0x000fce0003f06070 */
[----:B------:R-:W1:Y:S08]  /*05e0*/  LDC.64 R14, c[0x0][0x388] ;  /* 0x0000e200ff0e7b82 */ /* 0x000e700000000a00 */
[----:B---3--:R-:W2:Y:S08]  /*05f0*/  LDC.64 R12, c[0x0][0x380] ;  /* 0x0000e000ff0c7b82 */ /* 0x008eb00000000a00 */
[----:B------:R-:W3:Y:S01]  /*0600*/  LDC.64 R8, c[0x0][0x388] ;  /* 0x0000e200ff087b82 */ /* 0x000ee20000000a00 */
[----:B------:R-:W-:Y:S05]  /*0610*/  @!P0 EXIT ;  /* 0x000000000000894d */ /* 0x000fea0003800000 */
.L_x_21:
[----:B0-----:R-:W-:Y:S01]  /*0620*/  IABS R7, R5 ;  /* 0x0000000500077213 */ /* 0x001fe20000000000 */
[----:B------:R-:W-:-:S03]  /*0630*/  IMAD.MOV.U32 R2, RZ, RZ, RZ ;  /* 0x000000ffff027224 */ /* 0x000fc600078e00ff */
[----:B------:R-:W0:Y:S08]  /*0640*/  I2F.RP R6, R7 ;  /* 0x0000000700067306 */ /* 0x000e300000209400 */
[----:B0-----:R-:W0:Y:S02]  /*0650*/  MUFU.RCP R6, R6 ;  /* 0x0000000600067308 */ /* 0x001e240000001000 */
[----:B0-----:R-:W-:-:S06]  /*0660*/  IADD3 R10, PT, PT, R6, 0xffffffe, RZ ;  /* 0x0ffffffe060a7810 */ /* 0x001fcc0007ffe0ff */
[----:B------:R-:W0:Y:S02]  /*0670*/  F2I.FTZ.U32.TRUNC.NTZ R3, R10 ;  /* 0x0000000a00037305 */ /* 0x000e24000021f000 */
[----:B0-----:R-:W-:-:S04]  /*0680*/  IMAD.MOV R0, RZ, RZ, -R3 ;  /* 0x000000ffff007224 */ /* 0x001fc800078e0a03 */
[----:B------:R-:W-:Y:S01]  /*0690*/  IMAD R11, R0, R7, RZ ;  /* 0x00000007000b7224 */ /* 0x000fe200078e02ff */
[----:B------:R-:W-:-:S03]  /*06a0*/  IABS R0, R21 ;  /* 0x0000001500007213 */ /* 0x000fc60000000000 */
[----:B------:R-:W-:Y:S01]  /*06b0*/  IMAD.HI.U32 R11, R3, R11, R2 ;  /* 0x0000000b030b7227 */ /* 0x000fe200078e0002 */
[----:B------:R-:W-:-:S05]  /*06c0*/  MOV R2, R0 ;  /* 0x0000000000027202 */ /* 0x000fca0000000f00 */
        /* <DEDUP_REMOVED lines=13> */
[----:B---3--:R-:W-:-:S06]  /*07a0*/  IMAD.WIDE R6, R0, 0x4, R8 ;  /* 0x0000000400067825 */ /* 0x008fcc00078e0208 */
[----:B------:R-:W3:Y:S01]  /*07b0*/  LDG.E R7, desc[UR6][R6.64] ;  /* 0x0000000606077981 */ /* 0x000ee2000c1e1900 */
[----:B--2---:R-:W-:-:S05]  /*07c0*/  IMAD.WIDE R16, R21, 0x4, R12 ;  /* 0x0000000415107825 */ /* 0x004fca00078e020c */
[----:B------:R-:W2:Y:S01]  /*07d0*/  LDG.E R0, desc[UR6][R16.64] ;  /* 0x0000000610007981 */ /* 0x000ea2000c1e1900 */
[----:B------:R-:W-:Y:S01]  /*07e0*/  BSSY.RECONVERGENT B0, `(.L_x_13) ;  /* 0x000000d000007945 */ /* 0x000fe20003800200 */
[----:B---3--:R-:W0:Y:S08]  /*07f0*/  MUFU.RCP R2, R7 ;  /* 0x0000000700027308 */ /* 0x008e300000001000 */
[----:B--2---:R-:W2:Y:S01]  /*0800*/  FCHK P0, R0, R7 ;  /* 0x0000000700007302 */ /* 0x004ea20000000000 */
[----:B0-----:R-:W-:-:S04]  /*0810*/  FFMA R3, -R7, R2, 1 ;  /* 0x3f80000007037423 */ /* 0x001fc80000000102 */
[----:B------:R-:W-:-:S04]  /*0820*/  FFMA R3, R2, R3, R2 ;  /* 0x0000000302037223 */ /* 0x000fc80000000002 */
[----:B------:R-:W-:-:S04]  /*0830*/  FFMA R2, R0, R3, RZ ;  /* 0x0000000300027223 */ /* 0x000fc800000000ff */
[----:B------:R-:W-:-:S04]  /*0840*/  FFMA R10, -R7, R2, R0 ;  /* 0x00000002070a7223 */ /* 0x000fc80000000100 */
[----:B------:R-:W-:Y:S01]  /*0850*/  FFMA R3, R3, R10, R2 ;  /* 0x0000000a03037223 */ /* 0x000fe20000000002 */
[----:B--2---:R-:W-:Y:S06]  /*0860*/  @!P0 BRA `(.L_x_14) ;  /* 0x0000000000108947 */ /* 0x004fec0003800000 */
[----:B------:R-:W-:Y:S02]  /*0870*/  MOV R3, R7 ;  /* 0x0000000700037202 */ /* 0x000fe40000000f00 */
[----:B------:R-:W-:-:S07]  /*0880*/  MOV R2, 0x8a0 ;  /* 0x000008a000027802 */ /* 0x000fce0000000f00 */
[----:B-1----:R-:W-:Y:S05]  /*0890*/  CALL.REL.NOINC `($__internal_0_$__cuda_sm3x_div_rn_noftz_f32_slowpath) ;  /* 0x0000000800247944 */ /* 0x002fea0003c00000 */
[----:B------:R-:W-:-:S07]  /*08a0*/  IMAD.MOV.U32 R3, RZ, RZ, R0 ;  /* 0x000000ffff037224 */ /* 0x000fce00078e0000 */
.L_x_14:
[----:B------:R-:W-:Y:S05]  /*08b0*/  BSYNC.RECONVERGENT B0 ;  /* 0x0000000000007941 */ /* 0x000fea0003800200 */
.L_x_13:
[----:B------:R-:W-:Y:S01]  /*08c0*/  IABS R11, R5 ;  /* 0x00000005000b7213 */ /* 0x000fe20000000000 */
[----:B------:R-:W-:Y:S01]  /*08d0*/  IMAD.IADD R21, R4, 0x1, R21 ;  /* 0x0000000104157824 */ /* 0x000fe200078e0215 */
[----:B------:R0:W-:Y:S02]  /*08e0*/  STG.E desc[UR6][R16.64], R3 ;  /* 0x0000000310007986 */ /* 0x0001e4000c101906 */
[----:B------:R-:W2:Y:S08]  /*08f0*/  I2F.RP R0, R11 ;  /* 0x0000000b00007306 */ /* 0x000eb00000209400 */
[----:B--2---:R-:W2:Y:S02]  /*0900*/  MUFU.RCP R0, R0 ;  /* 0x0000000000007308 */ /* 0x004ea40000001000 */
[----:B--2---:R-:W-:-:S06]  /*0910*/  VIADD R6, R0, 0xffffffe ;  /* 0x0ffffffe00067836 */ /* 0x004fcc0000000000 */
[----:B------:R2:W3:Y:S02]  /*0920*/  F2I.FTZ.U32.TRUNC.NTZ R7, R6 ;  /* 0x0000000600077305 */ /* 0x0004e4000021f000 */
[----:B--2---:R-:W-:Y:S01]  /*0930*/  IMAD.MOV.U32 R6, RZ, RZ, RZ ;  /* 0x000000ffff067224 */ /* 0x004fe200078e00ff */
[----:B---3--:R-:W-:-:S05]  /*0940*/  IADD3 R2, PT, PT, RZ, -R7, RZ ;  /* 0x80000007ff027210 */ /* 0x008fca0007ffe0ff */
[----:B------:R-:W-:Y:S01]  /*0950*/  IMAD R19, R2, R11, RZ ;  /* 0x0000000b02137224 */ /* 0x000fe200078e02ff */
[----:B------:R-:W-:-:S03]  /*0960*/  IABS R2, R21 ;  /* 0x0000001500027213 */ /* 0x000fc60000000000 */
[----:B------:R-:W-:-:S06]  /*0970*/  IMAD.HI.U32 R19, R7, R19, R6 ;  /* 0x0000001307137227 */ /* 0x000fcc00078e0006 */
[----:B------:R-:W-:-:S05]  /*0980*/  IMAD.HI.U32 R0, R19, R2, RZ ;  /* 0x0000000213007227 */ /* 0x000fca00078e00ff */
[----:B------:R-:W-:-:S05]  /*0990*/  IADD3 R7, PT, PT, -R0, RZ, RZ ;  /* 0x000000ff00077210 */ /* 0x000fca0007ffe1ff */
[----:B------:R-:W-:-:S05]  /*09a0*/  IMAD R2, R11, R7, R2 ;  /* 0x000000070b027224 */ /* 0x000fca00078e0202 */
[----:B------:R-:W-:-:S13]  /*09b0*/  ISETP.GT.U32.AND P1, PT, R11, R2, PT ;  /* 0x000000020b00720c */ /* 0x000fda0003f24070 */
[----:B------:R-:W-:Y:S02]  /*09c0*/  @!P1 IMAD.IADD R2, R2, 0x1, -R11 ;  /* 0x0000000102029824 */ /* 0x000fe400078e0a0b */
[----:B------:R-:W-:Y:S01]  /*09d0*/  @!P1 VIADD R0, R0, 0x1 ;  /* 0x0000000100009836 */ /* 0x000fe20000000000 */
[----:B------:R-:W-:Y:S02]  /*09e0*/  ISETP.NE.AND P1, PT, R5, RZ, PT ;  /* 0x000000ff0500720c */ /* 0x000fe40003f25270 */
[----:B------:R-:W-:Y:S02]  /*09f0*/  ISETP.GE.U32.AND P0, PT, R2, R11, PT ;  /* 0x0000000b0200720c */ /* 0x000fe40003f06070 */
[----:B------:R-:W-:-:S04]  /*0a00*/  LOP3.LUT R2, R21, R5, RZ, 0x3c, !PT ;  /* 0x0000000515027212 */ /* 0x000fc800078e3cff */
[----:B------:R-:W-:-:S07]  /*0a10*/  ISETP.GE.AND P2, PT, R2, RZ, PT ;  /* 0x000000ff0200720c */ /* 0x000fce0003f46270 */
[----:B------:R-:W-:-:S06]  /*0a20*/  @P0 IADD3 R0, PT, PT, R0, 0x1, RZ ;  /* 0x0000000100000810 */ /* 0x000fcc0007ffe0ff */
[----:B------:R-:W-:Y:S01]  /*0a30*/  @!P2 IMAD.MOV R0, RZ, RZ, -R0 ;  /* 0x000000ffff00a224 */ /* 0x000fe200078e0a00 */
[----:B------:R-:W-:-:S05]  /*0a40*/  @!P1 LOP3.LUT R0, RZ, R5, RZ, 0x33, !PT ;  /* 0x00000005ff009212 */ /* 0x000fca00078e33ff */
[----:B-1----:R-:W-:-:S06]  /*0a50*/  IMAD.WIDE R10, R0, 0x4, R14 ;  /* 0x00000004000a7825 */ /* 0x002fcc00078e020e */
[----:B------:R-:W2:Y:S01]  /*0a60*/  LDG.E R11, desc[UR6][R10.64] ;  /* 0x000000060a0b7981 */ /* 0x000ea2000c1e1900 */
[----:B------:R-:W-:-:S05]  /*0a70*/  IMAD.WIDE R18, R4, 0x4, R16 ;  /* 0x0000000404127825 */ /* 0x000fca00078e0210 */
[----:B------:R-:W3:Y:S01]  /*0a80*/  LDG.E R0, desc[UR6][R18.64] ;  /* 0x0000000612007981 */ /* 0x000ee2000c1e1900 */
[----:B------:R-:W-:Y:S01]  /*0a90*/  BSSY.RECONVERGENT B0, `(.L_x_15) ;  /* 0x000000d000007945 */ /* 0x000fe20003800200 */
[----:B--2---:R-:W1:Y:S08]  /*0aa0*/  MUFU.RCP R2, R11 ;  /* 0x0000000b00027308 */ /* 0x004e700000001000 */
[----:B---3--:R-:W2:Y:S01]  /*0ab0*/  FCHK P0, R0, R11 ;  /* 0x0000000b00007302 */ /* 0x008ea20000000000 */
[----:B-1----:R-:W-:-:S04]  /*0ac0*/  FFMA R7, -R11, R2, 1 ;  /* 0x3f8000000b077423 */ /* 0x002fc80000000102 */
[----:B------:R-:W-:-:S04]  /*0ad0*/  FFMA R7, R2, R7, R2 ;  /* 0x0000000702077223 */ /* 0x000fc80000000002 */
[----:B------:R-:W-:-:S04]  /*0ae0*/  FFMA R2, R0, R7, RZ ;  /* 0x0000000700027223 */ /* 0x000fc800000000ff */
[----:B------:R-:W-:-:S04]  /*0af0*/  FFMA R6, -R11, R2, R0 ;  /* 0x000000020b067223 */ /* 0x000fc80000000100 */
[----:B------:R-:W-:Y:S01]  /*0b00*/  FFMA R7, R7, R6, R2 ;  /* 0x0000000607077223 */ /* 0x000fe20000000002 */
[----:B0-2---:R-:W-:Y:S06]  /*0b10*/  @!P0 BRA `(.L_x_16) ;  /* 0x0000000000108947 */ /* 0x005fec0003800000 */
[----:B------:R-:W-:Y:S01]  /*0b20*/  IMAD.MOV.U32 R3, RZ, RZ, R11 ;  /* 0x000000ffff037224 */ /* 0x000fe200078e000b */
[----:B------:R-:W-:-:S07]  /*0b30*/  MOV R2, 0xb50 ;  /* 0x00000b5000027802 */ /* 0x000fce0000000f00 */
[----:B------:R-:W-:Y:S05]  /*0b40*/  CALL.REL.NOINC `($__internal_0_$__cuda_sm3x_div_rn_noftz_f32_slowpath) ;  /* 0x0000000400787944 */ /* 0x000fea0003c00000 */
[----:B------:R-:W-:-:S07]  /*0b50*/  MOV R7, R0 ;  /* 0x0000000000077202 */ /* 0x000fce0000000f00 */
.L_x_16:
[----:B------:R-:W-:Y:S05]  /*0b60*/  BSYNC.RECONVERGENT B0 ;  /* 0x0000000000007941 */ /* 0x000fea0003800200 */
.L_x_15:
[----:B------:R-:W-:Y:S01]  /*0b70*/  IABS R11, R5 ;  /* 0x00000005000b7213 */ /* 0x000fe20000000000 */
[----:B------:R0:W-:Y:S01]  /*0b80*/  STG.E desc[UR6][R18.64], R7 ;  /* 0x0000000712007986 */ /* 0x0001e2000c101906 */
[----:B------:R-:W-:Y:S02]  /*0b90*/  IADD3 R21, PT, PT, R4, R21, RZ ;  /* 0x0000001504157210 */ /* 0x000fe40007ffe0ff */
[----:B------:R-:W1:Y:S02]  /*0ba0*/  I2F.RP R0, R11 ;  /* 0x0000000b00007306 */ /* 0x000e640000209400 */
[----:B------:R-:W-:-:S06]  /*0bb0*/  IABS R10, R21 ;  /* 0x00000015000a7213 */ /* 0x000fcc0000000000 */
[----:B-1----:R-:W1:Y:S02]  /*0bc0*/  MUFU.RCP R0, R0 ;  /* 0x0000000000007308 */ /* 0x002e640000001000 */
[----:B-1----:R-:W-:-:S06]  /*0bd0*/  VIADD R6, R0, 0xffffffe ;  /* 0x0ffffffe00067836 */ /* 0x002fcc0000000000 */
[----:B------:R-:W1:Y:S02]  /*0be0*/  F2I.FTZ.U32.TRUNC.NTZ R3, R6 ;  /* 0x0000000600037305 */ /* 0x000e64000021f000 */
[----:B-1----:R-:W-:-:S04]  /*0bf0*/  IMAD.MOV R2, RZ, RZ, -R3 ;  /* 0x000000ffff027224 */ /* 0x002fc800078e0a03 */
[----:B------:R-:W-:Y:S02]  /*0c00*/  IMAD R17, R2, R11, RZ ;  /* 0x0000000b02117224 */ /* 0x000fe400078e02ff */
[----:B------:R-:W-:-:S04]  /*0c10*/  IMAD.MOV.U32 R2, RZ, RZ, RZ ;  /* 0x000000ffff027224 */ /* 0x000fc800078e00ff */
[----:B------:R-:W-:-:S04]  /*0c20*/  IMAD.HI.U32 R17, R3, R17, R2 ;  /* 0x0000001103117227 */ /* 0x000fc800078e0002 */
[----:B------:R-:W-:-:S04]  /*0c30*/  IMAD.MOV.U32 R2, RZ, RZ, R10 ;  /* 0x000000ffff027224 */ /* 0x000fc800078e000a */
        /* <DEDUP_REMOVED lines=13> */
[----:B------:R-:W-:-:S06]  /*0d10*/  IMAD.WIDE R10, R0, 0x4, R14 ;  /* 0x00000004000a7825 */ /* 0x000fcc00078e020e */
        /* <DEDUP_REMOVED lines=16> */
.L_x_18:
[----:B------:R-:W-:Y:S05]  /*0e20*/  BSYNC.RECONVERGENT B0 ;  /* 0x0000000000007941 */ /* 0x000fea0003800200 */
.L_x_17:
[----:B------:R-:W-:Y:S01]  /*0e30*/  IABS R11, R5 ;  /* 0x00000005000b7213 */ /* 0x000fe20000000000 */
[----:B------:R0:W-:Y:S01]  /*0e40*/  STG.E desc[UR6][R16.64], R3 ;  /* 0x0000000310007986 */ /* 0x0001e2000c101906 */
[----:B------:R-:W-:Y:S02]  /*0e50*/  IADD3 R21, PT, PT, R4, R21, RZ ;  /* 0x0000001504157210 */ /* 0x000fe40007ffe0ff */
[----:B------:R-:W1:Y:S08]  /*0e60*/  I2F.RP R0, R11 ;  /* 0x0000000b00007306 */ /* 0x000e700000209400 */
[----:B-1----:R-:W1:Y:S02]  /*0e70*/  MUFU.RCP R0, R0 ;  /* 0x0000000000007308 */ /* 0x002e640000001000 */
[----:B-1----:R-:W-:-:S06]  /*0e80*/  VIADD R6, R0, 0xffffffe ;  /* 0x0ffffffe00067836 */ /* 0x002fcc0000000000 */
[----:B------:R1:W2:Y:S02]  /*0e90*/  F2I.FTZ.U32.TRUNC.NTZ R7, R6 ;  /* 0x0000000600077305 */ /* 0x0002a4000021f000 */
[----:B-1----:R-:W-:Y:S02]  /*0ea0*/  IMAD.MOV.U32 R6, RZ, RZ, RZ ;  /* 0x000000ffff067224 */ /* 0x002fe400078e00ff */
[----:B--2---:R-:W-:-:S04]  /*0eb0*/  IMAD.MOV R2, RZ, RZ, -R7 ;  /* 0x000000ffff027224 */ /* 0x004fc800078e0a07 */
[----:B------:R-:W-:Y:S01]  /*0ec0*/  IMAD R19, R2, R11, RZ ;  /* 0x0000000b02137224 */ /* 0x000fe200078e02ff */
[----:B------:R-:W-:-:S03]  /*0ed0*/  IABS R2, R21 ;  /* 0x0000001500027213 */ /* 0x000fc60000000000 */
[----:B------:R-:W-:-:S06]  /*0ee0*/  IMAD.HI.U32 R19, R7, R19, R6 ;  /* 0x0000001307137227 */ /* 0x000fcc00078e0006 */
[----:B------:R-:W-:-:S04]  /*0ef0*/  IMAD.HI.U32 R0, R19, R2, RZ ;  /* 0x0000000213007227 */ /* 0x000fc800078e00ff */
[----:B------:R-:W-:-:S04]  /*0f00*/  IMAD.MOV R7, RZ, RZ, -R0 ;  /* 0x000000ffff077224 */ /* 0x000fc800078e0a00 */
[----:B------:R-:W-:-:S05]  /*0f10*/  IMAD R2, R11, R7, R2 ;  /* 0x000000070b027224 */ /* 0x000fca00078e0202 */
[----:B------:R-:W-:-:S13]  /*0f20*/  ISETP.GT.U32.AND P1, PT, R11, R2, PT ;  /* 0x000000020b00720c */ /* 0x000fda0003f24070 */
[-C--:B------:R-:W-:Y:S01]  /*0f30*/  @!P1 IADD3 R2, PT, PT, R2, -R11.reuse, RZ ;  /* 0x8000000b02029210 */ /* 0x080fe20007ffe0ff */
[----:B------:R-:W-:Y:S01]  /*0f40*/  @!P1 VIADD R0, R0, 0x1 ;  /* 0x0000000100009836 */ /* 0x000fe20000000000 */
[----:B------:R-:W-:Y:S02]  /*0f50*/  ISETP.NE.AND P1, PT, R5, RZ, PT ;  /* 0x000000ff0500720c */ /* 0x000fe40003f25270 */
[----:B------:R-:W-:Y:S02]  /*0f60*/  ISETP.GE.U32.AND P0, PT, R2, R11, PT ;  /* 0x0000000b0200720c */ /* 0x000fe40003f06070 */
[----:B------:R-:W-:-:S04]  /*0f70*/  LOP3.LUT R2, R21, R5, RZ, 0x3c, !PT ;  /* 0x0000000515027212 */ /* 0x000fc800078e3cff */
[----:B------:R-:W-:-:S07]  /*0f80*/  ISETP.GE.AND P2, PT, R2, RZ, PT ;  /* 0x000000ff0200720c */ /* 0x000fce0003f46270 */
[----:B------:R-:W-:-:S06]  /*0f90*/  @P0 VIADD R0, R0, 0x1 ;  /* 0x0000000100000836 */ /* 0x000fcc0000000000 */
[----:B------:R-:W-:Y:S02]  /*0fa0*/  @!P2 IADD3 R0, PT, PT, -R0, RZ, RZ ;  /* 0x000000ff0000a210 */ /* 0x000fe40007ffe1ff */
        /* <DEDUP_REMOVED lines=17> */
[----:B------:R-:W-:-:S07]  /*10c0*/  IMAD.MOV.U32 R11, RZ, RZ, R0 ;  /* 0x000000ffff0b7224 */ /* 0x000fce00078e0000 */
.L_x_20:
[----:B------:R-:W-:Y:S05]  /*10d0*/  BSYNC.RECONVERGENT B0 ;  /* 0x0000000000007941 */ /* 0x000fea0003800200 */
.L_x_19:
[----:B------:R4:W-:Y:S01]  /*10e0*/  STG.E desc[UR6][R18.64], R11 ;  /* 0x0000000b12007986 */ /* 0x0009e2000c101906 */
[----:B------:R-:W-:-:S04]  /*10f0*/  IADD3 R21, PT, PT, R4, R21, RZ ;  /* 0x0000001504157210 */ /* 0x000fc80007ffe0ff */
[----:B------:R-:W-:-:S13]  /*1100*/  ISETP.GE.AND P0, PT, R21, UR4, PT ;  /* 0x0000000415007c0c */ /* 0x000fda000bf06270 */
[----:B----4-:R-:W-:Y:S05]  /*1110*/  @!P0 BRA `(.L_x_21) ;  /* 0xfffffff400408947 */ /* 0x010fea000383ffff */
[----:B------:R-:W-:Y:S05]  /*1120*/  EXIT ;  /* 0x000000000000794d */ /* 0x000fea0003800000 */
        .weak           $__internal_0_$__cuda_sm3x_div_rn_noftz_f32_slowpath
        .type           $__internal_0_$__cuda_sm3x_div_rn_noftz_f32_slowpath,@function
        .size           $__internal_0_$__cuda_sm3x_div_rn_noftz_f32_slowpath,(.L_x_75 - $__internal_0_$__cuda_sm3x_div_rn_noftz_f32_slowpath)
$__internal_0_$__cuda_sm3x_div_rn_noftz_f32_slowpath:
[----:B------:R-:W-:Y:S01]  /*1130*/  SHF.R.U32.HI R6, RZ, 0x17, R3 ;  /* 0x00000017ff067819 */ /* 0x000fe20000011603 */
[----:B------:R-:W-:Y:S01]  /*1140*/  BSSY.RECONVERGENT B2, `(.L_x_22) ;  /* 0x0000062000027945 */ /* 0x000fe20003800200 */
[----:B------:R-:W-:Y:S02]  /*1150*/  SHF.R.U32.HI R10, RZ, 0x17, R0 ;  /* 0x00000017ff0a7819 */ /* 0x000fe40000011600 */
[----:B------:R-:W-:Y:S02]  /*1160*/  LOP3.LUT R6, R6, 0xff, RZ, 0xc0, !PT ;  /* 0x000000ff06067812 */ /* 0x000fe400078ec0ff */
[----:B------:R-:W-:-:S03]  /*1170*/  LOP3.LUT R10, R10, 0xff, RZ, 0xc0, !PT ;  /* 0x000000ff0a0a7812 */ /* 0x000fc600078ec0ff */
[----:B------:R-:W-:Y:S02]  /*1180*/  VIADD R11, R6, 0xffffffff ;  /* 0xffffffff060b7836 */ /* 0x000fe40000000000 */
[----:B------:R-:W-:-:S03]  /*1190*/  VIADD R20, R10, 0xffffffff ;  /* 0xffffffff0a147836 */ /* 0x000fc60000000000 */
[----:B------:R-:W-:-:S04]  /*11a0*/  ISETP.GT.U32.AND P0, PT, R11, 0xfd, PT ;  /* 0x000000fd0b00780c */ /* 0x000fc80003f04070 */
[----:B------:R-:W-:-:S13]  /*11b0*/  ISETP.GT.U32.OR P0, PT, R20, 0xfd, P0 ;  /* 0x000000fd1400780c */ /* 0x000fda0000704470 */
[----:B------:R-:W-:Y:S01]  /*11c0*/  @!P0 MOV R7, RZ ;  /* 0x000000ff00078202 */ /* 0x000fe20000000f00 */
[----:B------:R-:W-:Y:S06]  /*11d0*/  @!P0 BRA `(.L_x_23) ;  /* 0x00000000005c8947 */ /* 0x000fec0003800000 */
[----:B------:R-:W-:Y:S02]  /*11e0*/  FSETP.GTU.FTZ.AND P0, PT, |R0|, +INF , PT ;  /* 0x7f8000000000780b */ /* 0x000fe40003f1c200 */
[----:B------:R-:W-:-:S04]  /*11f0*/  FSETP.GTU.FTZ.AND P1, PT, |R3|, +INF , PT ;  /* 0x7f8000000300780b */ /* 0x000fc80003f3c200 */
[----:B------:R-:W-:-:S13]  /*1200*/  PLOP3.LUT P0, PT, P0, P1, PT, 0xf8, 0x8f ;  /* 0x00000000008f781c */ /* 0x000fda0000703f70 */
[----:B------:R-:W-:Y:S05]  /*1210*/  @P0 BRA `(.L_x_24) ;  /* 0x00000004004c0947 */ /* 0x000fea0003800000 */
[----:B------:R-:W-:-:S13]  /*1220*/  LOP3.LUT P0, RZ, R3, 0x7fffffff, R0, 0xc8, !PT ;  /* 0x7fffffff03ff7812 */ /* 0x000fda000780c800 */
[----:B------:R-:W-:Y:S05]  /*1230*/  @!P0 BRA `(.L_x_25) ;  /* 0x00000004003c8947 */ /* 0x000fea0003800000 */
[C---:B------:R-:W-:Y:S02]  /*1240*/  FSETP.NEU.FTZ.AND P3, PT, |R0|.reuse, +INF , PT ;  /* 0x7f8000000000780b */ /* 0x040fe40003f7d200 */
[----:B------:R-:W-:Y:S02]  /*1250*/  FSETP.NEU.FTZ.AND P1, PT, |R3|, +INF , PT ;  /* 0x7f8000000300780b */ /* 0x000fe40003f3d200 */
[----:B------:R-:W-:-:S11]  /*1260*/  FSETP.NEU.FTZ.AND P0, PT, |R0|, +INF , PT ;  /* 0x7f8000000000780b */ /* 0x000fd60003f1d200 */
[----:B------:R-:W-:Y:S05]  /*1270*/  @!P1 BRA !P3, `(.L_x_25) ;  /* 0x00000004002c9947 */ /* 0x000fea0005800000 */
[----:B------:R-:W-:-:S04]  /*1280*/  LOP3.LUT P3, RZ, R0, 0x7fffffff, RZ, 0xc0, !PT ;  /* 0x7fffffff00ff7812 */ /* 0x000fc8000786c0ff */
[----:B------:R-:W-:-:S13]  /*1290*/  PLOP3.LUT P1, PT, P1, P3, PT, 0x2f, 0xf2 ;  /* 0x0000000000f2781c */ /* 0x000fda0000f26577 */
[----:B------:R-:W-:Y:S05]  /*12a0*/  @P1 BRA `(.L_x_26) ;  /* 0x0000000400181947 */ /* 0x000fea0003800000 */
[----:B------:R-:W-:-:S04]  /*12b0*/  LOP3.LUT P1, RZ, R3, 0x7fffffff, RZ, 0xc0, !PT ;  /* 0x7fffffff03ff7812 */ /* 0x000fc8000782c0ff */
[----:B------:R-:W-:-:S13]  /*12c0*/  PLOP3.LUT P0, PT, P0, P1, PT, 0x2f, 0xf2 ;  /* 0x0000000000f2781c */ /* 0x000fda0000702577 */
[----:B------:R-:W-:Y:S05]  /*12d0*/  @P0 BRA `(.L_x_27) ;  /* 0x0000000400000947 */ /* 0x000fea0003800000 */
[----:B------:R-:W-:Y:S02]  /*12e0*/  ISETP.GE.AND P0, PT, R20, RZ, PT ;  /* 0x000000ff1400720c */ /* 0x000fe40003f06270 */
[----:B------:R-:W-:-:S11]  /*12f0*/  ISETP.GE.AND P1, PT, R11, RZ, PT ;  /* 0x000000ff0b00720c */ /* 0x000fd60003f26270 */
[----:B------:R-:W-:Y:S02]  /*1300*/  @P0 IMAD.MOV.U32 R7, RZ, RZ, RZ ;  /* 0x000000ffff070224 */ /* 0x000fe400078e00ff */
[----:B------:R-:W-:Y:S01]  /*1310*/  @!P0 FFMA R0, R0, 1.84467440737095516160e+19, RZ ;  /* 0x5f80000000008823 */ /* 0x000fe200000000ff */
[----:B------:R-:W-:Y:S02]  /*1320*/  @!P0 IMAD.MOV.U32 R7, RZ, RZ, -0x40 ;  /* 0xffffffc0ff078424 */ /* 0x000fe400078e00ff */
[----:B------:R-:W-:-:S03]  /*1330*/  @!P1 FFMA R3, R3, 1.84467440737095516160e+19, RZ ;  /* 0x5f80000003039823 */ /* 0x000fc600000000ff */
[----:B------:R-:W-:-:S07]  /*1340*/  @!P1 IADD3 R7, PT, PT, R7, 0x40, RZ ;  /* 0x0000004007079810 */ /* 0x000fce0007ffe0ff */
.L_x_23:
[----:B------:R-:W-:Y:S01]  /*1350*/  LEA R22, R6, 0xc0800000, 0x17 ;  /* 0xc080000006167811 */ /* 0x000fe200078eb8ff */
[----:B------:R-:W-:Y:S01]  /*1360*/  VIADD R11, R10, 0xffffff81 ;  /* 0xffffff810a0b7836 */ /* 0x000fe20000000000 */
[----:B------:R-:W-:Y:S03]  /*1370*/  BSSY.RECONVERGENT B3, `(.L_x_28) ;  /* 0x0000035000037945 */ /* 0x000fe60003800200 */
[----:B------:R-:W-:Y:S02]  /*1380*/  IMAD.IADD R22, R3, 0x1, -R22 ;  /* 0x0000000103167824 */ /* 0x000fe400078e0a16 */
[----:B------:R-:W-:Y:S02]  /*1390*/  IMAD R0, R11, -0x800000, R0 ;  /* 0xff8000000b007824 */ /* 0x000fe400078e0200 */
[----:B------:R-:W0:Y:S01]  /*13a0*/  MUFU.RCP R20, R22 ;  /* 0x0000001600147308 */ /* 0x000e220000001000 */
[----:B------:R-:W-:-:S04]  /*13b0*/  FADD.FTZ R3, -R22, -RZ ;  /* 0x800000ff16037221 */ /* 0x000fc80000010100 */
[----:B0-----:R-:W-:-:S04]  /*13c0*/  FFMA R23, R20, R3, 1 ;  /* 0x3f80000014177423 */ /* 0x001fc80000000003 */
[----:B------:R-:W-:-:S04]  /*13d0*/  FFMA R23, R20, R23, R20 ;  /* 0x0000001714177223 */ /* 0x000fc80000000014 */
[----:B------:R-:W-:-:S04]  /*13e0*/  FFMA R10, R0, R23, RZ ;  /* 0x00000017000a7223 */ /* 0x000fc800000000ff */
[----:B------:R-:W-:-:S04]  /*13f0*/  FFMA R20, R3, R10, R0 ;  /* 0x0000000a03147223 */ /* 0x000fc80000000000 */
[----:B------:R-:W-:Y:S01]  /*1400*/  FFMA R20, R23, R20, R10 ;  /* 0x0000001417147223 */ /* 0x000fe2000000000a */
[----:B------:R-:W-:-:S03]  /*1410*/  IADD3 R10, PT, PT, R11, 0x7f, -R6 ;  /* 0x0000007f0b0a7810 */ /* 0x000fc60007ffe806 */
[----:B------:R-:W-:Y:S01]  /*1420*/  FFMA R3, R3, R20, R0 ;  /* 0x0000001403037223 */ /* 0x000fe20000000000 */
[----:B------:R-:W-:-:S03]  /*1430*/  IADD3 R7, PT, PT, R10, R7, RZ ;  /* 0x000000070a077210 */ /* 0x000fc60007ffe0ff */
[----:B------:R-:W-:-:S05]  /*1440*/  FFMA R0, R23, R3, R20 ;  /* 0x0000000317007223 */ /* 0x000fca0000000014 */
[----:B------:R-:W-:-:S04]  /*1450*/  SHF.R.U32.HI R6, RZ, 0x17, R0 ;  /* 0x00000017ff067819 */ /* 0x000fc80000011600 */
[----:B------:R-:W-:-:S05]  /*1460*/  LOP3.LUT R6, R6, 0xff, RZ, 0xc0, !PT ;  /* 0x000000ff06067812 */ /* 0x000fca00078ec0ff */
[----:B------:R-:W-:-:S04]  /*1470*/  IMAD.IADD R6, R6, 0x1, R7 ;  /* 0x0000000106067824 */ /* 0x000fc800078e0207 */
[----:B------:R-:W-:-:S05]  /*1480*/  VIADD R10, R6, 0xffffffff ;  /* 0xffffffff060a7836 */ /* 0x000fca0000000000 */
[----:B------:R-:W-:-:S13]  /*1490*/  ISETP.GE.U32.AND P0, PT, R10, 0xfe, PT ;  /* 0x000000fe0a00780c */ /* 0x000fda0003f06070 */
[----:B------:R-:W-:Y:S05]  /*14a0*/  @!P0 BRA `(.L_x_29) ;  /* 0x0000000000808947 */ /* 0x000fea0003800000 */
[----:B------:R-:W-:-:S13]  /*14b0*/  ISETP.GT.AND P0, PT, R6, 0xfe, PT ;  /* 0x000000fe0600780c */ /* 0x000fda0003f04270 */
[----:B------:R-:W-:Y:S05]  /*14c0*/  @P0 BRA `(.L_x_30) ;  /* 0x00000000006c0947 */ /* 0x000fea0003800000 */
[----:B------:R-:W-:-:S13]  /*14d0*/  ISETP.GE.AND P0, PT, R6, 0x1, PT ;  /* 0x000000010600780c */ /* 0x000fda0003f06270 */
[----:B------:R-:W-:Y:S05]  /*14e0*/  @P0 BRA `(.L_x_31) ;  /* 0x0000000000740947 */ /* 0x000fea0003800000 */
[----:B------:R-:W-:Y:S02]  /*14f0*/  ISETP.GE.AND P0, PT, R6, -0x18, PT ;  /* 0xffffffe80600780c */ /* 0x000fe40003f06270 */
[----:B------:R-:W-:-:S11]  /*1500*/  LOP3.LUT R0, R0, 0x80000000, RZ, 0xc0, !PT ;  /* 0x8000000000007812 */ /* 0x000fd600078ec0ff */
[----:B------:R-:W-:Y:S05]  /*1510*/  @!P0 BRA `(.L_x_31) ;  /* 0x0000000000688947 */ /* 0x000fea0003800000 */
[CCC-:B------:R-:W-:Y:S01]  /*1520*/  FFMA.RZ R7, R23.reuse, R3.reuse, R20.reuse ;  /* 0x0000000317077223 */ /* 0x1c0fe2000000c014 */
[CCC-:B------:R-:W-:Y:S01]  /*1530*/  FFMA.RP R10, R23.reuse, R3.reuse, R20.reuse ;  /* 0x00000003170a7223 */ /* 0x1c0fe20000008014 */
[----:B------:R-:W-:Y:S01]  /*1540*/  FFMA.RM R23, R23, R3, R20 ;  /* 0x0000000317177223 */ /* 0x000fe20000004014 */
[C---:B------:R-:W-:Y:S02]  /*1550*/  IADD3 R3, PT, PT, R6.reuse, 0x20, RZ ;  /* 0x0000002006037810 */ /* 0x040fe40007ffe0ff */
[----:B------:R-:W-:Y:S02]  /*1560*/  LOP3.LUT R7, R7, 0x7fffff, RZ, 0xc0, !PT ;  /* 0x007fffff07077812 */ /* 0x000fe400078ec0ff */
[C---:B------:R-:W-:Y:S02]  /*1570*/  ISETP.NE.AND P3, PT, R6.reuse, RZ, PT ;  /* 0x000000ff0600720c */ /* 0x040fe40003f65270 */
[----:B------:R-:W-:Y:S02]  /*1580*/  LOP3.LUT R20, R7, 0x800000, RZ, 0xfc, !PT ;  /* 0x0080000007147812 */ /* 0x000fe400078efcff */
[----:B------:R-:W-:Y:S01]  /*1590*/  ISETP.NE.AND P1, PT, R6, RZ, PT ;  /* 0x000000ff0600720c */ /* 0x000fe20003f25270 */
[----:B------:R-:W-:Y:S01]  /*15a0*/  IMAD.MOV R6, RZ, RZ, -R6 ;  /* 0x000000ffff067224 */ /* 0x000fe200078e0a06 */
[----:B------:R-:W-:-:S02]  /*15b0*/  SHF.L.U32 R3, R20, R3, RZ ;  /* 0x0000000314037219 */ /* 0x000fc400000006ff */
[----:B------:R-:W-:Y:S02]  /*15c0*/  FSETP.NEU.FTZ.AND P0, PT, R10, R23, PT ;  /* 0x000000170a00720b */ /* 0x000fe40003f1d000 */
[----:B------:R-:W-:Y:S02]  /*15d0*/  SEL R7, R6, RZ, P3 ;  /* 0x000000ff06077207 */ /* 0x000fe40001800000 */
[----:B------:R-:W-:Y:S02]  /*15e0*/  ISETP.NE.AND P1, PT, R3, RZ, P1 ;  /* 0x000000ff0300720c */ /* 0x000fe40000f25270 */
[----:B------:R-:W-:Y:S02]  /*15f0*/  SHF.R.U32.HI R20, RZ, R7, R20 ;  /* 0x00000007ff147219 */ /* 0x000fe40000011614 */
[----:B------:R-:W-:Y:S02]  /*1600*/  PLOP3.LUT P0, PT, P0, P1, PT, 0xf8, 0x8f ;  /* 0x00000000008f781c */ /* 0x000fe40000703f70 */
[----:B------:R-:W-:-:S02]  /*1610*/  SHF.R.U32.HI R6, RZ, 0x1, R20 ;  /* 0x00000001ff067819 */ /* 0x000fc40000011614 */
[----:B------:R-:W-:-:S04]  /*1620*/  SEL R3, RZ, 0x1, !P0 ;  /* 0x00000001ff037807 */ /* 0x000fc80004000000 */
[----:B------:R-:W-:-:S04]  /*1630*/  LOP3.LUT R3, R3, 0x1, R6, 0xf8, !PT ;  /* 0x0000000103037812 */ /* 0x000fc800078ef806 */
[----:B------:R-:W-:-:S05]  /*1640*/  LOP3.LUT R3, R3, R20, RZ, 0xc0, !PT ;  /* 0x0000001403037212 */ /* 0x000fca00078ec0ff */
[----:B------:R-:W-:-:S05]  /*1650*/  IMAD.IADD R3, R6, 0x1, R3 ;  /* 0x0000000106037824 */ /* 0x000fca00078e0203 */
[----:B------:R-:W-:Y:S01]  /*1660*/  LOP3.LUT R0, R3, R0, RZ, 0xfc, !PT ;  /* 0x0000000003007212 */ /* 0x000fe200078efcff */
[----:B------:R-:W-:Y:S06]  /*1670*/  BRA `(.L_x_31) ;  /* 0x0000000000107947 */ /* 0x000fec0003800000 */
.L_x_30:
[----:B------:R-:W-:-:S04]  /*1680*/  LOP3.LUT R0, R0, 0x80000000, RZ, 0xc0, !PT ;  /* 0x8000000000007812 */ /* 0x000fc800078ec0ff */
[----:B------:R-:W-:Y:S01]  /*1690*/  LOP3.LUT R0, R0, 0x7f800000, RZ, 0xfc, !PT ;  /* 0x7f80000000007812 */ /* 0x000fe200078efcff */
[----:B------:R-:W-:Y:S06]  /*16a0*/  BRA `(.L_x_31) ;  /* 0x0000000000047947 */ /* 0x000fec0003800000 */
.L_x_29:
[----:B------:R-:W-:-:S07]  /*16b0*/  LEA R0, R7, R0, 0x17 ;  /* 0x0000000007007211 */ /* 0x000fce00078eb8ff */
.L_x_31:
[----:B------:R-:W-:Y:S05]  /*16c0*/  BSYNC.RECONVERGENT B3 ;  /* 0x0000000000037941 */ /* 0x000fea0003800200 */
.L_x_28:
[----:B------:R-:W-:Y:S05]  /*16d0*/  BRA `(.L_x_32) ;  /* 0x0000000000207947 */ /* 0x000fea0003800000 */
.L_x_27:
[----:B------:R-:W-:-:S04]  /*16e0*/  LOP3.LUT R0, R3, 0x80000000, R0, 0x48, !PT ;  /* 0x8000000003007812 */ /* 0x000fc800078e4800 */
[----:B------:R-:W-:Y:S01]  /*16f0*/  LOP3.LUT R0, R0, 0x7f800000, RZ, 0xfc, !PT ;  /* 0x7f80000000007812 */ /* 0x000fe200078efcff */
[----:B------:R-:W-:Y:S06]  /*1700*/  BRA `(.L_x_32) ;  /* 0x0000000000147947 */ /* 0x000fec0003800000 */
.L_x_26:
[----:B------:R-:W-:Y:S01]  /*1710*/  LOP3.LUT R0, R3, 0x80000000, R0, 0x48, !PT ;  /* 0x8000000003007812 */ /* 0x000fe200078e4800 */
[----:B------:R-:W-:Y:S06]  /*1720*/  BRA `(.L_x_32) ;  /* 0x00000000000c7947 */ /* 0x000fec0003800000 */
.L_x_25:
[----:B------:R-:W0:Y:S01]  /*1730*/  MUFU.RSQ R0, -QNAN ;  /* 0xffc0000000007908 */ /* 0x000e220000001400 */
[----:B------:R-:W-:Y:S05]  /*1740*/  BRA `(.L_x_32) ;  /* 0x0000000000047947 */ /* 0x000fea0003800000 */
.L_x_24:
[----:B------:R-:W-:-:S07]  /*1750*/  FADD.FTZ R0, R0, R3 ;  /* 0x0000000300007221 */ /* 0x000fce0000010000 */
.L_x_32:
[----:B------:R-:W-:Y:S05]  /*1760*/  BSYNC.RECONVERGENT B2 ;  /* 0x0000000000027941 */ /* 0x000fea0003800200 */
.L_x_22:
[----:B------:R-:W-:-:S04]  /*1770*/  IMAD.MOV.U32 R3, RZ, RZ, 0x0 ;  /* 0x00000000ff037424 */ /* 0x000fc800078e00ff */
[----:B0-----:R-:W-:Y:S05]  /*1780*/  RET.REL.NODEC R2 `(_Z15sqrt_div_kernelPfPKfii) ;  /* 0xffffffe8021c7950 */ /* 0x001fea0003c3ffff */
.L_x_33:
        /* <DEDUP_REMOVED lines=15> */
.L_x_75:


//--------------------- .text._Z15mean_sub_kernelPfS_ii --------------------------
	.section	.text._Z15mean_sub_kernelPfS_ii,"ax",@progbits
	.align	128
        .global         _Z15mean_sub_kernelPfS_ii
        .type           _Z15mean_sub_kernelPfS_ii,@function
        .size           _Z15mean_sub_kernelPfS_ii,(.L_x_80 - _Z15mean_sub_kernelPfS_ii)
        .other          _Z15mean_sub_kernelPfS_ii,@"STO_CUDA_ENTRY STV_DEFAULT"
_Z15mean_sub_kernelPfS_ii:
.text._Z15mean_sub_kernelPfS_ii:
[----:B------:R-:W-:Y:S01]  /*0000*/  LDC R1, c[0x0][0x37c] ;  /* 0x0000df00ff017b82 */ /* 0x000fe20000000800 */
[----:B------:R-:W0:Y:S07]  /*0010*/  S2R R3, SR_TID.X ;  /* 0x0000000000037919 */ /* 0x000e2e0000002100 */
[----:B------:R-:W0:Y:S01]  /*0020*/  S2UR UR4, SR_CTAID.X ;  /* 0x00000000000479c3 */ /* 0x000e220000002500 */
[----:B------:R-:W1:Y:S07]  /*0030*/  LDCU.64 UR6, c[0x0][0x390] ;  /* 0x00007200ff0677ac */ /* 0x000e6e0008000a00 */
[----:B------:R-:W0:Y:S01]  /*0040*/  LDC R2, c[0x0][0x360] ;  /* 0x0000d800ff027b82 */ /* 0x000e220000000800 */
[----:B------:R-:W2:Y:S01]  /*0050*/  LDCU UR5, c[0x0][0x370] ;  /* 0x00006e00ff0577ac */ /* 0x000ea20008000800 */
[----:B-1----:R-:W-:-:S04]  /*0060*/  IMAD.U32 R4, RZ, RZ, UR7 ;  /* 0x00000007ff047e24 */ /* 0x002fc8000f8e00ff */
[----:B------:R-:W-:Y:S02]  /*0070*/  IMAD R0, R4, UR6, RZ ;  /* 0x0000000604007c24 */ /* 0x000fe4000f8e02ff */
[C---:B0-----:R-:W-:Y:S02]  /*0080*/  IMAD R3, R2.reuse, UR4, R3 ;  /* 0x0000000402037c24 */ /* 0x041fe4000f8e0203 */
[----:B--2---:R-:W-:-:S03]  /*0090*/  IMAD R2, R2, UR5, RZ ;  /* 0x0000000502027c24 */ /* 0x004fc6000f8e02ff */
[----:B------:R-:W-:-:S13]  /*00a0*/  ISETP.GE.AND P0, PT, R3, R0, PT ;  /* 0x000000000300720c */ /* 0x000fda0003f06270 */
[----:B------:R-:W-:Y:S05]  /*00b0*/  @P0 EXIT ;  /* 0x000000000000094d */ /* 0x000fea0003800000 */
[----:B------:R-:W0:Y:S01]  /*00c0*/  I2F.U32.RP R10, R2 ;  /* 0x00000002000a7306 */ /* 0x000e220000209000 */
[C---:B------:R-:W-:Y:S01]  /*00d0*/  IMAD.IADD R5, R2.reuse, 0x1, R3 ;  /* 0x0000000102057824 */ /* 0x040fe200078e0203 */
[----:B------:R-:W-:Y:S01]  /*00e0*/  IADD3 R11, PT, PT, RZ, -R2, RZ ;  /* 0x80000002ff0b7210 */ /* 0x000fe20007ffe0ff */
[----:B------:R-:W1:Y:S01]  /*00f0*/  LDCU.64 UR4, c[0x0][0x358] ;  /* 0x00006b00ff0477ac */ /* 0x000e620008000a00 */
[----:B------:R-:W-:Y:S01]  /*0100*/  ISETP.NE.U32.AND P2, PT, R2, RZ, PT ;  /* 0x000000ff0200720c */ /* 0x000fe20003f45070 */
[----:B------:R-:W-:Y:S01]  /*0110*/  BSSY.RECONVERGENT B0, `(.L_x_34) ;  /* 0x0000043000007945 */ /* 0x000fe20003800200 */
[----:B------:R-:W-:Y:S01]  /*0120*/  ISETP.GE.AND P0, PT, R5, R0, PT ;  /* 0x000000000500720c */ /* 0x000fe20003f06270 */
[----:B------:R-:W2:Y:S01]  /*0130*/  LDCU UR6, c[0x0][0x394] ;  /* 0x00007280ff0677ac */ /* 0x000ea20008000800 */
[----:B------:R-:W-:Y:S02]  /*0140*/  VIMNMX R8, PT, PT, R0, R5, !PT ;  /* 0x0000000500087248 */ /* 0x000fe40007fe0100 */
[----:B------:R-:W-:-:S04]  /*0150*/  SEL R9, RZ, 0x1, P0 ;  /* 0x00000001ff097807 */ /* 0x000fc80000000000 */
[----:B------:R-:W-:Y:S01]  /*0160*/  IADD3 R5, PT, PT, R8, -R5, -R9 ;  /* 0x8000000508057210 */ /* 0x000fe20007ffe809 */
[----:B0-----:R-:W0:Y:S02]  /*0170*/  MUFU.RCP R10, R10 ;  /* 0x0000000a000a7308 */ /* 0x001e240000001000 */
[----:B0-----:R-:W-:-:S06]  /*0180*/  VIADD R6, R10, 0xffffffe ;  /* 0x0ffffffe0a067836 */ /* 0x001fcc0000000000 */
[----:B------:R0:W3:Y:S02]  /*0190*/  F2I.FTZ.U32.TRUNC.NTZ R7, R6 ;  /* 0x0000000600077305 */ /* 0x0000e4000021f000 */
[----:B0-----:R-:W-:Y:S02]  /*01a0*/  IMAD.MOV.U32 R6, RZ, RZ, RZ ;  /* 0x000000ffff067224 */ /* 0x001fe400078e00ff */
[----:B---3--:R-:W-:-:S04]  /*01b0*/  IMAD R11, R11, R7, RZ ;  /* 0x000000070b0b7224 */ /* 0x008fc800078e02ff */
[----:B------:R-:W-:-:S06]  /*01c0*/  IMAD.HI.U32 R10, R7, R11, R6 ;  /* 0x0000000b070a7227 */ /* 0x000fcc00078e0006 */
[----:B------:R-:W-:-:S05]  /*01d0*/  IMAD.HI.U32 R10, R10, R5, RZ ;  /* 0x000000050a0a7227 */ /* 0x000fca00078e00ff */
[----:B------:R-:W-:-:S05]  /*01e0*/  IADD3 R6, PT, PT, -R10, RZ, RZ ;  /* 0x000000ff0a067210 */ /* 0x000fca0007ffe1ff */
        /* <DEDUP_REMOVED lines=8> */
[C---:B------:R-:W-:Y:S02]  /*0270*/  LOP3.LUT R5, R10.reuse, 0x3, RZ, 0xc0, !PT ;  /* 0x000000030a057812 */ /* 0x040fe400078ec0ff */
[----:B------:R-:W-:Y:S02]  /*0280*/  ISETP.GE.U32.AND P0, PT, R10, 0x3, PT ;  /* 0x000000030a00780c */ /* 0x000fe40003f06070 */
[----:B------:R-:W-:-:S13]  /*0290*/  ISETP.NE.AND P1, PT, R5, 0x3, PT ;  /* 0x000000030500780c */ /* 0x000fda0003f25270 */
[----:B-12---:R-:W-:Y:S05]  /*02a0*/  @!P1 BRA `(.L_x_35) ;  /* 0x0000000000a49947 */ /* 0x006fea0003800000 */
[----:B------:R-:W-:Y:S01]  /*02b0*/  IABS R5, R4 ;  /* 0x0000000400057213 */ /* 0x000fe20000000000 */
[----:B------:R-:W0:Y:S01]  /*02c0*/  LDC.64 R8, c[0x0][0x380] ;  /* 0x0000e000ff087b82 */ /* 0x000e220000000a00 */
[----:B------:R-:W-:Y:S01]  /*02d0*/  VIADD R10, R10, 0x1 ;  /* 0x000000010a0a7836 */ /* 0x000fe20000000000 */
[----:B------:R-:W-:Y:S01]  /*02e0*/  ISETP.NE.AND P1, PT, R4, RZ, PT ;  /* 0x000000ff0400720c */ /* 0x000fe20003f25270 */
[----:B------:R-:W1:Y:S03]  /*02f0*/  I2F.RP R11, R5 ;  /* 0x00000005000b7306 */ /* 0x000e660000209400 */
[----:B------:R-:W-:Y:S02]  /*0300*/  LOP3.LUT R10, R10, 0x3, RZ, 0xc0, !PT ;  /* 0x000000030a0a7812 */ /* 0x000fe400078ec0ff */
[----:B------:R-:W2:Y:S02]  /*0310*/  LDC.64 R6, c[0x0][0x388] ;  /* 0x0000e200ff067b82 */ /* 0x000ea40000000a00 */
[----:B------:R-:W-:Y:S01]  /*0320*/  IADD3 R16, PT, PT, -R10, RZ, RZ ;  /* 0x000000ff0a107210 */ /* 0x000fe20007ffe1ff */
[----:B-1----:R-:W1:Y:S02]  /*0330*/  MUFU.RCP R11, R11 ;  /* 0x0000000b000b7308 */ /* 0x002e640000001000 */
[----:B-1----:R-:W-:-:S06]  /*0340*/  VIADD R13, R11, 0xffffffe ;  /* 0x0ffffffe0b0d7836 */ /* 0x002fcc0000000000 */
[----:B------:R-:W1:Y:S02]  /*0350*/  F2I.FTZ.U32.TRUNC.NTZ R13, R13 ;  /* 0x0000000d000d7305 */ /* 0x000e64000021f000 */
[----:B-1----:R-:W-:-:S05]  /*0360*/  IADD3 R12, PT, PT, RZ, -R13, RZ ;  /* 0x8000000dff0c7210 */ /* 0x002fca0007ffe0ff */
[----:B------:R-:W-:Y:S02]  /*0370*/  IMAD R15, R12, R5, RZ ;  /* 0x000000050c0f7224 */ /* 0x000fe400078e02ff */
[----:B------:R-:W-:-:S04]  /*0380*/  IMAD.MOV.U32 R12, RZ, RZ, RZ ;  /* 0x000000ffff0c7224 */ /* 0x000fc800078e00ff */
[----:B------:R-:W-:Y:S01]  /*0390*/  IMAD.HI.U32 R12, R13, R15, R12 ;  /* 0x0000000f0d0c7227 */ /* 0x000fe200078e000c */
[----:B0-2---:R-:W-:-:S07]  /*03a0*/  LOP3.LUT R13, RZ, R4, RZ, 0x33, !PT ;  /* 0x00000004ff0d7212 */ /* 0x005fce00078e33ff */
.L_x_36:
[----:B0-----:R-:W-:Y:S01]  /*03b0*/  IABS R11, R3 ;  /* 0x00000003000b7213 */ /* 0x001fe20000000000 */
[----:B------:R-:W-:-:S04]  /*03c0*/  IMAD.U32 R4, RZ, RZ, UR6 ;  /* 0x00000006ff047e24 */ /* 0x000fc8000f8e00ff */
[----:B------:R-:W-:Y:S01]  /*03d0*/  IMAD.HI.U32 R10, R12, R11, RZ ;  /* 0x0000000b0c0a7227 */ /* 0x000fe200078e00ff */
[----:B------:R-:W-:-:S03]  /*03e0*/  IABS R15, R4 ;  /* 0x00000004000f7213 */ /* 0x000fc60000000000 */
[----:B------:R-:W-:-:S04]  /*03f0*/  IMAD.MOV R14, RZ, RZ, -R10 ;  /* 0x000000ffff0e7224 */ /* 0x000fc800078e0a0a */
[----:B------:R-:W-:Y:S01]  /*0400*/  IMAD R14, R15, R14, R11 ;  /* 0x0000000e0f0e7224 */ /* 0x000fe200078e020b */
[----:B------:R-:W-:-:S04]  /*0410*/  LOP3.LUT R11, R3, R4, RZ, 0x3c, !PT ;  /* 0x00000004030b7212 */ /* 0x000fc800078e3cff */
[----:B------:R-:W-:Y:S02]  /*0420*/  ISETP.GT.U32.AND P3, PT, R5, R14, PT ;  /* 0x0000000e0500720c */ /* 0x000fe40003f64070 */
[----:B------:R-:W-:-:S11]  /*0430*/  ISETP.GE.AND P4, PT, R11, RZ, PT ;  /* 0x000000ff0b00720c */ /* 0x000fd60003f86270 */
[----:B------:R-:W-:Y:S01]  /*0440*/  @!P3 IADD3 R14, PT, PT, R14, -R15, RZ ;  /* 0x8000000f0e0eb210 */ /* 0x000fe20007ffe0ff */
[----:B------:R-:W-:-:S03]  /*0450*/  @!P3 VIADD R10, R10, 0x1 ;  /* 0x000000010a0ab836 */ /* 0x000fc60000000000 */
[----:B------:R-:W-:-:S13]  /*0460*/  ISETP.GE.U32.AND P2, PT, R14, R5, PT ;  /* 0x000000050e00720c */ /* 0x000fda0003f46070 */
[----:B------:R-:W-:-:S05]  /*0470*/  @P2 VIADD R10, R10, 0x1 ;  /* 0x000000010a0a2836 */ /* 0x000fca0000000000 */
[----:B------:R-:W-:-:S04]  /*0480*/  @!P4 IADD3 R10, PT, PT, -R10, RZ, RZ ;  /* 0x000000ff0a0ac210 */ /* 0x000fc80007ffe1ff */
[----:B------:R-:W-:Y:S01]  /*0490*/  SEL R15, R13, R10, !P1 ;  /* 0x0000000a0d0f7207 */ /* 0x000fe20004800000 */
[----:B------:R-:W-:-:S04]  /*04a0*/  IMAD.WIDE R10, R3, 0x4, R8 ;  /* 0x00000004030a7825 */ /* 0x000fc800078e0208 */
[----:B------:R-:W-:Y:S01]  /*04b0*/  IMAD.WIDE R14, R15, 0x4, R6 ;  /* 0x000000040f0e7825 */ /* 0x000fe200078e0206 */
[----:B------:R-:W2:Y:S05]  /*04c0*/  LDG.E R17, desc[UR4][R10.64] ;  /* 0x000000040a117981 */ /* 0x000eaa000c1e1900 */
[----:B------:R-:W2:Y:S01]  /*04d0*/  LDG.E R14, desc[UR4][R14.64] ;  /* 0x000000040e0e7981 */ /* 0x000ea2000c1e1900 */
[----:B------:R-:W-:Y:S02]  /*04e0*/  VIADD R16, R16, 0x1 ;  /* 0x0000000110107836 */ /* 0x000fe40000000000 */
[----:B------:R-:W-:-:S03]  /*04f0*/  IMAD.IADD R3, R2, 0x1, R3 ;  /* 0x0000000102037824 */ /* 0x000fc600078e0203 */
[----:B------:R-:W-:Y:S01]  /*0500*/  ISETP.NE.AND P2, PT, R16, RZ, PT ;  /* 0x000000ff1000720c */ /* 0x000fe20003f45270 */
[----:B--2---:R-:W-:-:S05]  /*0510*/  FADD R17, -R14, R17 ;  /* 0x000000110e117221 */ /* 0x004fca0000000100 */
[----:B------:R0:W-:Y:S07]  /*0520*/  STG.E desc[UR4][R10.64], R17 ;  /* 0x000000110a007986 */ /* 0x0001ee000c101904 */
[----:B------:R-:W-:Y:S05]  /*0530*/  @P2 BRA `(.L_x_36) ;  /* 0xfffffffc009c2947 */ /* 0x000fea000383ffff */
.L_x_35:
[----:B------:R-:W-:Y:S05]  /*0540*/  BSYNC.RECONVERGENT B0 ;  /* 0x0000000000007941 */ /* 0x000fea0003800200 */
.L_x_34:
[----:B------:R-:W-:Y:S05]  /*0550*/  @!P0 EXIT ;  /* 0x000000000000894d */ /* 0x000fea0003800000 */
[----:B------:R-:W-:Y:S01]  /*0560*/  IABS R16, R4 ;  /* 0x0000000400107213 */ /* 0x000fe20000000000 */
[----:B------:R-:W1:Y:S03]  /*0570*/  LDC R12, c[0x0][0x394] ;  /* 0x0000e500ff0c7b82 */ /* 0x000e660000000800 */
[----:B0-----:R-:W0:Y:S05]  /*0580*/  I2F.RP R10, R16 ;  /* 0x00000010000a7306 */ /* 0x001e2a0000209400 */
[----:B------:R-:W2:Y:S08]  /*0590*/  LDC.64 R4, c[0x0][0x380] ;  /* 0x0000e000ff047b82 */ /* 0x000eb00000000a00 */
[----:B------:R-:W3:Y:S01]  /*05a0*/  LDC.64 R6, c[0x0][0x388] ;  /* 0x0000e200ff067b82 */ /* 0x000ee20000000a00 */
[----:B0-----:R-:W0:Y:S02]  /*05b0*/  MUFU.RCP R10, R10 ;  /* 0x0000000a000a7308 */ /* 0x001e240000001000 */
[----:B0-----:R-:W-:-:S06]  /*05c0*/  IADD3 R8, PT, PT, R10, 0xffffffe, RZ ;  /* 0x0ffffffe0a087810 */ /* 0x001fcc0007ffe0ff */
[----:B------:R0:W4:Y:S02]  /*05d0*/  F2I.FTZ.U32.TRUNC.NTZ R9, R8 ;  /* 0x0000000800097305 */ /* 0x000124000021f000 */
[----:B0-----:R-:W-:Y:S02]  /*05e0*/  IMAD.MOV.U32 R8, RZ, RZ, RZ ;  /* 0x000000ffff087224 */ /* 0x001fe400078e00ff */
[----:B----4-:R-:W-:-:S04]  /*05f0*/  IMAD.MOV R15, RZ, RZ, -R9 ;  /* 0x000000ffff0f7224 */ /* 0x010fc800078e0a09 */
[----:B------:R-:W-:-:S04]  /*0600*/  IMAD R15, R15, R16, RZ ;  /* 0x000000100f0f7224 */ /* 0x000fc800078e02ff */
[----:B-123--:R-:W-:-:S07]  /*0610*/  IMAD.HI.U32 R15, R9, R15, R8 ;  /* 0x0000000f090f7227 */ /* 0x00efce00078e0008 */
.L_x_37:
[----:B0-----:R-:W-:Y:S01]  /*0620*/  IABS R8, R3 ;  /* 0x0000000300087213 */ /* 0x001fe20000000000 */
[----:B------:R-:W-:Y:S01]  /*0630*/  IMAD.WIDE R10, R3, 0x4, R4 ;  /* 0x00000004030a7825 */ /* 0x000fe200078e0204 */
[-C--:B------:R-:W-:Y:S02]  /*0640*/  IABS R13, R12.reuse ;  /* 0x0000000c000d7213 */ /* 0x080fe40000000000 */
[----:B------:R-:W-:Y:S01]  /*0650*/  LOP3.LUT R14, RZ, R12, RZ, 0x33, !PT ;  /* 0x0000000cff0e7212 */ /* 0x000fe200078e33ff */
[----:B------:R-:W-:-:S05]  /*0660*/  IMAD.HI.U32 R15, R15, R8, RZ ;  /* 0x000000080f0f7227 */ /* 0x000fca00078e00ff */
[----:B------:R-:W-:-:S05]  /*0670*/  IADD3 R9, PT, PT, -R15, RZ, RZ ;  /* 0x000000ff0f097210 */ /* 0x000fca0007ffe1ff */
[----:B------:R-:W-:Y:S01]  /*0680*/  IMAD R9, R13, R9, R8 ;  /* 0x000000090d097224 */ /* 0x000fe200078e0208 */
[----:B------:R-:W-:-:S04]  /*0690*/  LOP3.LUT R8, R3, R12, RZ, 0x3c, !PT ;  /* 0x0000000c03087212 */ /* 0x000fc800078e3cff */
[----:B------:R-:W-:Y:S02]  /*06a0*/  ISETP.GT.U32.AND P1, PT, R16, R9, PT ;  /* 0x000000091000720c */ /* 0x000fe40003f24070 */
[----:B------:R-:W-:Y:S02]  /*06b0*/  ISETP.GE.AND P2, PT, R8, RZ, PT ;  /* 0x000000ff0800720c */ /* 0x000fe40003f46270 */
[----:B------:R-:W2:Y:S09]  /*06c0*/  LDG.E R8, desc[UR4][R10.64] ;  /* 0x000000040a087981 */ /* 0x000eb2000c1e1900 */
[----:B------:R-:W-:-:S02]  /*06d0*/  @!P1 IMAD.IADD R9, R9, 0x1, -R13 ;  /* 0x0000000109099824 */ /* 0x000fc400078e0a0d */
[----:B------:R-:W-:-:S03]  /*06e0*/  @!P1 VIADD R15, R15, 0x1 ;  /* 0x000000010f0f9836 */ /* 0x000fc60000000000 */
[----:B------:R-:W-:-:S13]  /*06f0*/  ISETP.GE.U32.AND P0, PT, R9, R16, PT ;  /* 0x000000100900720c */ /* 0x000fda0003f06070 */
[----:B------:R-:W-:Y:S02]  /*0700*/  @P0 IADD3 R15, PT, PT, R15, 0x1, RZ ;  /* 0x000000010f0f0810 */ /* 0x000fe40007ffe0ff */
[----:B------:R-:W-:-:S03]  /*0710*/  ISETP.NE.AND P0, PT, R12, RZ, PT ;  /* 0x000000ff0c00720c */ /* 0x000fc60003f05270 */
[----:B------:R-:W-:-:S05]  /*0720*/  @!P2 IMAD.MOV R15, RZ, RZ, -R15 ;  /* 0x000000ffff0fa224 */ /* 0x000fca00078e0a0f */
[----:B------:R-:W-:-:S05]  /*0730*/  SEL R19, R14, R15, !P0 ;  /* 0x0000000f0e137207 */ /* 0x000fca0004000000 */
[----:B------:R-:W-:-:S05]  /*0740*/  IMAD.WIDE R18, R19, 0x4, R6 ;  /* 0x0000000413127825 */ /* 0x000fca00078e0206 */
[----:B------:R0:W2:Y:S01]  /*0750*/  LDG.E R9, desc[UR4][R18.64] ;  /* 0x0000000412097981 */ /* 0x0000a2000c1e1900 */
[----:B------:R-:W1:Y:S08]  /*0760*/  I2F.RP R20, R13 ;  /* 0x0000000d00147306 */ /* 0x000e700000209400 */
[----:B-1----:R-:W1:Y:S02]  /*0770*/  MUFU.RCP R20, R20 ;  /* 0x0000001400147308 */ /* 0x002e640000001000 */
[----:B-1----:R-:W-:-:S06]  /*0780*/  VIADD R21, R20, 0xffffffe ;  /* 0x0ffffffe14157836 */ /* 0x002fcc0000000000 */
[----:B------:R-:W1:Y:S01]  /*0790*/  F2I.FTZ.U32.TRUNC.NTZ R17, R21 ;  /* 0x0000001500117305 */ /* 0x000e62000021f000 */
[----:B------:R-:W-:-:S05]  /*07a0*/  IMAD.IADD R3, R2, 0x1, R3 ;  /* 0x0000000102037824 */ /* 0x000fca00078e0203 */
[----:B------:R-:W-:Y:S02]  /*07b0*/  IABS R22, R3 ;  /* 0x0000000300167213 */ /* 0x000fe40000000000 */
[----:B-1----:R-:W-:-:S05]  /*07c0*/  IADD3 R16, PT, PT, RZ, -R17, RZ ;  /* 0x80000011ff107210 */ /* 0x002fca0007ffe0ff */
[----:B------:R-:W-:Y:S02]  /*07d0*/  IMAD R15, R16, R13, RZ ;  /* 0x0000000d100f7224 */ /* 0x000fe400078e02ff */
[----:B------:R-:W-:-:S04]  /*07e0*/  IMAD.MOV.U32 R16, RZ, RZ, RZ ;  /* 0x000000ffff107224 */ /* 0x000fc800078e00ff */
[----:B------:R-:W-:Y:S01]  /*07f0*/  IMAD.HI.U32 R15, R17, R15, R16 ;  /* 0x0000000f110f7227 */ /* 0x000fe200078e0010 */
[----:B------:R-:W-:-:S05]  /*0800*/  MOV R16, R22 ;  /* 0x0000001600107202 */ /* 0x000fca0000000f00 */
[----:B------:R-:W-:-:S04]  /*0810*/  IMAD.HI.U32 R17, R15, R16, RZ ;  /* 0x000000100f117227 */ /* 0x000fc800078e00ff */
[----:B0-----:R-:W-:-:S04]  /*0820*/  IMAD.MOV R19, RZ, RZ, -R17 ;  /* 0x000000ffff137224 */ /* 0x001fc800078e0a11 */
[----:B------:R-:W-:Y:S02]  /*0830*/  IMAD R19, R13, R19, R16 ;  /* 0x000000130d137224 */ /* 0x000fe400078e0210 */
[----:B------:R-:W-:-:S05]  /*0840*/  IMAD.MOV.U32 R16, RZ, RZ, R13 ;  /* 0x000000ffff107224 */ /* 0x000fca00078e000d */
[----:B------:R-:W-:Y:S02]  /*0850*/  ISETP.GT.U32.AND P2, PT, R16, R19, PT ;  /* 0x000000131000720c */ /* 0x000fe40003f44070 */
[----:B------:R-:W-:-:S11]  /*0860*/  LOP3.LUT R18, R3, R12, RZ, 0x3c, !PT ;  /* 0x0000000c03127212 */ /* 0x000fd600078e3cff */
[----:B------:R-:W-:-:S04]  /*0870*/  @!P2 IADD3 R19, PT, PT, R19, -R13, RZ ;  /* 0x8000000d1313a210 */ /* 0x000fc80007ffe0ff */
[----:B------:R-:W-:Y:S02]  /*0880*/  ISETP.GE.U32.AND P1, PT, R19, R16, PT ;  /* 0x000000101300720c */ /* 0x000fe40003f26070 */
[----:B------:R-:W-:Y:S01]  /*0890*/  ISETP.GE.AND P3, PT, R18, RZ, PT ;  /* 0x000000ff1200720c */ /* 0x000fe20003f66270 */
[----:B------:R-:W-:-:S10]  /*08a0*/  @!P2 VIADD R17, R17, 0x1 ;  /* 0x000000011111a836 */ /* 0x000fd40000000000 */
[----:B------:R-:W-:-:S05]  /*08b0*/  @P1 IADD3 R17, PT, PT, R17, 0x1, RZ ;  /* 0x0000000111111810 */ /* 0x000fca0007ffe0ff */
[----:B------:R-:W-:-:S05]  /*08c0*/  @!P3 IMAD.MOV R17, RZ, RZ, -R17 ;  /* 0x000000ffff11b224 */ /* 0x000fca00078e0a11 */
[----:B------:R-:W-:-:S05]  /*08d0*/  SEL R19, R14, R17, !P0 ;  /* 0x000000110e137207 */ /* 0x000fca0004000000 */
[----:B------:R-:W-:-:S04]  /*08e0*/  IMAD.WIDE R18, R19, 0x4, R6 ;  /* 0x0000000413127825 */ /* 0x000fc800078e0206 */
[----:B--2---:R-:W-:Y:S01]  /*08f0*/  FADD R17, -R9, R8 ;  /* 0x0000000809117221 */ /* 0x004fe20000000100 */
[----:B------:R-:W-:-:S04]  /*0900*/  IMAD.WIDE R8, R2, 0x4, R10 ;  /* 0x0000000402087825 */ /* 0x000fc800078e020a */
[----:B------:R0:W-:Y:S04]  /*0910*/  STG.E desc[UR4][R10.64], R17 ;  /* 0x000000110a007986 */ /* 0x0001e8000c101904 */
[----:B------:R-:W2:Y:S04]  /*0920*/  LDG.E R21, desc[UR4][R8.64] ;  /* 0x0000000408157981 */ /* 0x000ea8000c1e1900 */
[----:B------:R1:W2:Y:S01]  /*0930*/  LDG.E R18, desc[UR4][R18.64] ;  /* 0x0000000412127981 */ /* 0x0002a2000c1e1900 */
[----:B------:R-:W-:-:S04]  /*0940*/  IADD3 R3, PT, PT, R2, R3, RZ ;  /* 0x0000000302037210 */ /* 0x000fc80007ffe0ff */
[----:B------:R-:W-:-:S05]  /*0950*/  IABS R22, R3 ;  /* 0x0000000300167213 */ /* 0x000fca0000000000 */
[----:B------:R-:W-:-:S04]  /*0960*/  IMAD.HI.U32 R20, R15, R22, RZ ;  /* 0x000000160f147227 */ /* 0x000fc800078e00ff */
[----:B------:R-:W-:-:S04]  /*0970*/  IMAD.MOV R23, RZ, RZ, -R20 ;  /* 0x000000ffff177224 */ /* 0x000fc800078e0a14 */
[----:B------:R-:W-:-:S05]  /*0980*/  IMAD R23, R13, R23, R22 ;  /* 0x000000170d177224 */ /* 0x000fca00078e0216 */
[----:B------:R-:W-:Y:S02]  /*0990*/  ISETP.GT.U32.AND P2, PT, R16, R23, PT ;  /* 0x000000171000720c */ /* 0x000fe40003f44070 */
[----:B0-----:R-:W-:-:S11]  /*09a0*/  LOP3.LUT R10, R3, R12, RZ, 0x3c, !PT ;  /* 0x0000000c030a7212 */ /* 0x001fd600078e3cff */
[----:B------:R-:W-:-:S04]  /*09b0*/  @!P2 IADD3 R23, PT, PT, R23, -R13, RZ ;  /* 0x8000000d1717a210 */ /* 0x000fc80007ffe0ff */
[----:B------:R-:W-:Y:S02]  /*09c0*/  ISETP.GE.U32.AND P1, PT, R23, R16, PT ;  /* 0x000000101700720c */ /* 0x000fe40003f26070 */
[----:B------:R-:W-:Y:S01]  /*09d0*/  ISETP.GE.AND P3, PT, R10, RZ, PT ;  /* 0x000000ff0a00720c */ /* 0x000fe20003f66270 */
[----:B------:R-:W-:-:S10]  /*09e0*/  @!P2 VIADD R20, R20, 0x1 ;  /* 0x000000011414a836 */ /* 0x000fd40000000000 */
[----:B------:R-:W-:-:S05]  /*09f0*/  @P1 IADD3 R20, PT, PT, R20, 0x1, RZ ;  /* 0x0000000114141810 */ /* 0x000fca0007ffe0ff */
[----:B------:R-:W-:-:S05]  /*0a00*/  @!P3 IMAD.MOV R20, RZ, RZ, -R20 ;  /* 0x000000ffff14b224 */ /* 0x000fca00078e0a14 */
[----:B-1----:R-:W-:Y:S01]  /*0a10*/  SEL R19, R14, R20, !P0 ;  /* 0x000000140e137207 */ /* 0x002fe20004000000 */
[----:B------:R-:W-:-:S04]  /*0a20*/  IMAD.WIDE R10, R2, 0x4, R8 ;  /* 0x00000004020a7825 */ /* 0x000fc800078e0208 */
[----:B--2---:R-:W-:Y:S01]  /*0a30*/  FADD R21, -R18, R21 ;  /* 0x0000001512157221 */ /* 0x004fe20000000100 */
[----:B------:R-:W-:-:S04]  /*0a40*/  IMAD.WIDE R18, R19, 0x4, R6 ;  /* 0x0000000413127825 */ /* 0x000fc800078e0206 */
[----:B------:R0:W-:Y:S04]  /*0a50*/  STG.E desc[UR4][R8.64], R21 ;  /* 0x0000001508007986 */ /* 0x0001e8000c101904 */
[----:B------:R1:W2:Y:S04]  /*0a60*/  LDG.E R18, desc[UR4][R18.64] ;  /* 0x0000000412127981 */ /* 0x0002a8000c1e1900 */
[----:B------:R-:W2:Y:S01]  /*0a70*/  LDG.E R17, desc[UR4][R10.64] ;  /* 0x000000040a117981 */ /* 0x000ea2000c1e1900 */
        /* <DEDUP_REMOVED lines=18> */
[----:B------:R-:W2:Y:S04]  /*0ba0*/  LDG.E R18, desc[UR4][R18.64] ;  /* 0x0000000412127981 */ /* 0x000ea8000c1e1900 */
[----:B------:R-:W2:Y:S01]  /*0bb0*/  LDG.E R13, desc[UR4][R8.64] ;  /* 0x00000004080d7981 */ /* 0x000ea2000c1e1900 */
[----:B------:R-:W-:-:S04]  /*0bc0*/  IADD3 R3, PT, PT, R2, R3, RZ ;  /* 0x0000000302037210 */ /* 0x000fc80007ffe0ff */
[----:B------:R-:W-:Y:S01]  /*0bd0*/  ISETP.GE.AND P0, PT, R3, R0, PT ;  /* 0x000000000300720c */ /* 0x000fe20003f06270 */
[----:B--2---:R-:W-:-:S05]  /*0be0*/  FADD R13, -R18, R13 ;  /* 0x0000000d120d7221 */ /* 0x004fca0000000100 */
[----:B------:R0:W-:Y:S07]  /*0bf0*/  STG.E desc[UR4][R8.64], R13 ;  /* 0x0000000d08007986 */ /* 0x0001ee000c101904 */
[----:B------:R-:W-:Y:S05]  /*0c00*/  @!P0 BRA `(.L_x_37) ;  /* 0xfffffff800848947 */ /* 0x000fea000383ffff */
[----:B------:R-:W-:Y:S05]  /*0c10*/  EXIT ;  /* 0x000000000000794d */ /* 0x000fea0003800000 */
.L_x_38:
        /* <DEDUP_REMOVED lines=14> */
.L_x_80:


//--------------------- .text._Z10sum_kernelPKfPfiib --------------------------
	.section	.text._Z10sum_kernelPKfPfiib,"ax",@progbits
	.align	128
        .global         _Z10sum_kernelPKfPfiib
        .type           _Z10sum_kernelPKfPfiib,@function
        .size           _Z10sum_kernelPKfPfiib,(.L_x_77 - _Z10sum_kernelPKfPfiib)
        .other          _Z10sum_kernelPKfPfiib,@"STO_CUDA_ENTRY STV_DEFAULT"
_Z10sum_kernelPKfPfiib:
.text._Z10sum_kernelPKfPfiib:
[----:B------:R-:W-:Y:S01]  /*0000*/  LDC R1, c[0x0][0x37c] ;  /* 0x0000df00ff017b82 */ /* 0x000fe20000000800 */
[----:B------:R-:W0:Y:S07]  /*0010*/  S2R R4, SR_TID.X ;  /* 0x0000000000047919 */ /* 0x000e2e0000002100 */
[----:B------:R-:W0:Y:S01]  /*0020*/  S2UR UR4, SR_CTAID.X ;  /* 0x00000000000479c3 */ /* 0x000e220000002500 */
[----:B------:R-:W1:Y:S07]  /*0030*/  LDCU UR8, c[0x0][0x390] ;  /* 0x00007200ff0877ac */ /* 0x000e6e0008000800 */
[----:B------:R-:W0:Y:S01]  /*0040*/  LDC R5, c[0x0][0x360] ;  /* 0x0000d800ff057b82 */ /* 0x000e220000000800 */
[----:B------:R-:W2:Y:S01]  /*0050*/  LDCU UR5, c[0x0][0x370] ;  /* 0x00006e00ff0577ac */ /* 0x000ea20008000800 */
[----:B0-----:R-:W-:-:S02]  /*0060*/  IMAD R4, R5, UR4, R4 ;  /* 0x0000000405047c24 */ /* 0x001fc4000f8e0204 */
[----:B--2---:R-:W-:-:S03]  /*0070*/  IMAD R5, R5, UR5, RZ ;  /* 0x0000000505057c24 */ /* 0x004fc6000f8e02ff */
[----:B-1----:R-:W-:-:S13]  /*0080*/  ISETP.GE.AND P0, PT, R4, UR8, PT ;  /* 0x0000000804007c0c */ /* 0x002fda000bf06270 */
[----:B------:R-:W-:Y:S05]  /*0090*/  @P0 EXIT ;  /* 0x000000000000094d */ /* 0x000fea0003800000 */
[----:B------:R-:W0:Y:S01]  /*00a0*/  LDC R7, c[0x0][0x394] ;  /* 0x0000e500ff077b82 */ /* 0x000e220000000800 */
[----:B------:R-:W1:Y:S01]  /*00b0*/  LDCU.64 UR6, c[0x0][0x358] ;  /* 0x00006b00ff0677ac */ /* 0x000e620008000a00 */
[----:B0-----:R-:W-:Y:S02]  /*00c0*/  ISETP.GE.AND P0, PT, R7, 0x1, PT ;  /* 0x000000010700780c */ /* 0x001fe40003f06270 */
[----:B------:R-:W-:-:S11]  /*00d0*/  I2FP.F32.S32 R0, R7 ;  /* 0x0000000700007245 */ /* 0x000fd60000201400 */
[----:B-1----:R-:W-:Y:S05]  /*00e0*/  @!P0 BRA `(.L_x_39) ;  /* 0x0000001000248947 */ /* 0x002fea0003800000 */
[----:B------:R-:W0:Y:S02]  /*00f0*/  LDCU.U8 UR4, c[0x0][0x398] ;  /* 0x00007300ff0477ac */ /* 0x000e240008000000 */
[----:B0-----:R-:W-:-:S04]  /*0100*/  UPRMT UR4, UR4, 0x8880, URZ ;  /* 0x0000888004047896 */ /* 0x001fc800080000ff */
[----:B------:R-:W-:-:S09]  /*0110*/  UISETP.NE.AND UP0, UPT, UR4, URZ, UPT ;  /* 0x000000ff0400728c */ /* 0x000fd2000bf05270 */
[----:B------:R-:W-:Y:S05]  /*0120*/  BRA.U UP0, `(.L_x_40) ;  /* 0x0000000900187547 */ /* 0x000fea000b800000 */
[----:B------:R-:W0:Y:S01]  /*0130*/  LDCU.64 UR4, c[0x0][0x380] ;  /* 0x00007000ff0477ac */ /* 0x000e220008000a00 */
[C---:B------:R-:W-:Y:S02]  /*0140*/  LOP3.LUT R19, R7.reuse, 0xf, RZ, 0xc0, !PT ;  /* 0x0000000f07137812 */ /* 0x040fe400078ec0ff */
[C---:B------:R-:W-:Y:S02]  /*0150*/  LOP3.LUT R20, R7.reuse, 0x7, RZ, 0xc0, !PT ;  /* 0x0000000707147812 */ /* 0x040fe400078ec0ff */
[C---:B------:R-:W-:Y:S02]  /*0160*/  LOP3.LUT R6, R7.reuse, 0x7ffffff0, RZ, 0xc0, !PT ;  /* 0x7ffffff007067812 */ /* 0x040fe400078ec0ff */
[----:B------:R-:W-:Y:S02]  /*0170*/  LOP3.LUT R7, R7, 0x3, RZ, 0xc0, !PT ;  /* 0x0000000307077812 */ /* 0x000fe400078ec0ff */
[----:B------:R-:W-:Y:S02]  /*0180*/  IADD3 R21, PT, PT, R19, -0x1, RZ ;  /* 0xffffffff13157810 */ /* 0x000fe40007ffe0ff */
[----:B------:R-:W-:-:S02]  /*0190*/  IADD3 R22, PT, PT, R20, -0x1, RZ ;  /* 0xffffffff14167810 */ /* 0x000fc40007ffe0ff */
[----:B------:R-:W-:Y:S01]  /*01a0*/  IADD3 R8, PT, PT, -R6, RZ, RZ ;  /* 0x000000ff06087210 */ /* 0x000fe20007ffe1ff */
[----:B0-----:R-:W-:-:S04]  /*01b0*/  UIADD3 UR4, UP0, UPT, UR4, 0x20, URZ ;  /* 0x0000002004047890 */ /* 0x001fc8000ff1e0ff */
[----:B------:R-:W-:-:S12]  /*01c0*/  UIADD3.X UR5, UPT, UPT, URZ, UR5, URZ, UP0, !UPT ;  /* 0x00000005ff057290 */ /* 0x000fd800087fe4ff */
.L_x_48:
[----:B------:R-:W0:Y:S01]  /*01d0*/  LDCU UR8, c[0x0][0x394] ;  /* 0x00007280ff0877ac */ /* 0x000e220008000800 */
[----:B------:R-:W-:Y:S02]  /*01e0*/  HFMA2 R9, -RZ, RZ, 0, 0 ;  /* 0x00000000ff097431 */ /* 0x000fe400000001ff */
[----:B------:R-:W-:Y:S01]  /*01f0*/  IMAD.MOV.U32 R17, RZ, RZ, RZ ;  /* 0x000000ffff117224 */ /* 0x000fe200078e00ff */
[----:B0-----:R-:W-:Y:S02]  /*0200*/  UISETP.GE.U32.AND UP0, UPT, UR8, 0x10, UPT ;  /* 0x000000100800788c */ /* 0x001fe4000bf06070 */
[----:B------:R-:W-:-:S07]  /*0210*/  IMAD R10, R4, UR8, RZ ;  /* 0x00000008040a7c24 */ /* 0x000fce000f8e02ff */
[----:B------:R-:W-:Y:S05]  /*0220*/  BRA.U !UP0, `(.L_x_41) ;  /* 0x0000000108ac7547 */ /* 0x000fea000b800000 */
[----:B------:R-:W-:Y:S01]  /*0230*/  MOV R17, RZ ;  /* 0x000000ff00117202 */ /* 0x000fe20000000f00 */
[----:B------:R-:W-:Y:S01]  /*0240*/  IMAD.MOV.U32 R9, RZ, RZ, R8 ;  /* 0x000000ffff097224 */ /* 0x000fe200078e0008 */
[----:B------:R-:W-:-:S07]  /*0250*/  MOV R11, R10 ;  /* 0x0000000a000b7202 */ /* 0x000fce0000000f00 */
.L_x_42:
[----:B------:R-:W-:Y:S02]  /*0260*/  MOV R2, UR4 ;  /* 0x0000000400027c02 */ /* 0x000fe40008000f00 */
[----:B------:R-:W-:-:S03]  /*0270*/  MOV R3, UR5 ;  /* 0x0000000500037c02 */ /* 0x000fc60008000f00 */
[----:B------:R-:W-:-:S05]  /*0280*/  IMAD.WIDE R2, R11, 0x4, R2 ;  /* 0x000000040b027825 */ /* 0x000fca00078e0202 */
[----:B------:R-:W2:Y:S04]  /*0290*/  LDG.E R26, desc[UR6][R2.64+-0x20] ;  /* 0xffffe006021a7981 */ /* 0x000ea8000c1e1900 */
[----:B------:R-:W3:Y:S04]  /*02a0*/  LDG.E R25, desc[UR6][R2.64+-0x1c] ;  /* 0xffffe40602197981 */ /* 0x000ee8000c1e1900 */
[----:B------:R-:W4:Y:S04]  /*02b0*/  LDG.E R24, desc[UR6][R2.64+-0x18] ;  /* 0xffffe80602187981 */ /* 0x000f28000c1e1900 */
[----:B------:R-:W5:Y:S04]  /*02c0*/  LDG.E R23, desc[UR6][R2.64+-0x14] ;  /* 0xffffec0602177981 */ /* 0x000f68000c1e1900 */
[----:B------:R-:W5:Y:S04]  /*02d0*/  LDG.E R18, desc[UR6][R2.64+-0x10] ;  /* 0xfffff00602127981 */ /* 0x000f68000c1e1900 */
[----:B------:R-:W5:Y:S04]  /*02e0*/  LDG.E R16, desc[UR6][R2.64+-0xc] ;  /* 0xfffff40602107981 */ /* 0x000f68000c1e1900 */
[----:B------:R-:W5:Y:S04]  /*02f0*/  LDG.E R15, desc[UR6][R2.64+-0x8] ;  /* 0xfffff806020f7981 */ /* 0x000f68000c1e1900 */
[----:B------:R-:W5:Y:S04]  /*0300*/  LDG.E R14, desc[UR6][R2.64+-0x4] ;  /* 0xfffffc06020e7981 */ /* 0x000f68000c1e1900 */
[----:B------:R-:W5:Y:S04]  /*0310*/  LDG.E R13, desc[UR6][R2.64] ;  /* 0x00000006020d7981 */ /* 0x000f68000c1e1900 */
[----:B------:R-:W5:Y:S01]  /*0320*/  LDG.E R12, desc[UR6][R2.64+0x4] ;  /* 0x00000406020c7981 */ /* 0x000f62000c1e1900 */
[----:B--2---:R-:W-:-:S03]  /*0330*/  FADD R26, R26, R17 ;  /* 0x000000111a1a7221 */ /* 0x004fc60000000000 */
[----:B------:R-:W2:Y:S01]  /*0340*/  LDG.E R17, desc[UR6][R2.64+0x8] ;  /* 0x0000080602117981 */ /* 0x000ea2000c1e1900 */
[----:B---3--:R-:W-:-:S03]  /*0350*/  FADD R27, R26, R25 ;  /* 0x000000191a1b7221 */ /* 0x008fc60000000000 */
[----:B------:R-:W3:Y:S01]  /*0360*/  LDG.E R25, desc[UR6][R2.64+0xc] ;  /* 0x00000c0602197981 */ /* 0x000ee2000c1e1900 */
[----:B----4-:R-:W-:-:S03]  /*0370*/  FADD R26, R27, R24 ;  /* 0x000000181b1a7221 */ /* 0x010fc60000000000 */
[----:B------:R-:W4:Y:S01]  /*0380*/  LDG.E R24, desc[UR6][R2.64+0x10] ;  /* 0x0000100602187981 */ /* 0x000f22000c1e1900 */
[----:B-----5:R-:W-:-:S03]  /*0390*/  FADD R27, R26, R23 ;  /* 0x000000171a1b7221 */ /* 0x020fc60000000000 */
[----:B------:R-:W5:Y:S01]  /*03a0*/  LDG.E R23, desc[UR6][R2.64+0x14] ;  /* 0x0000140602177981 */ /* 0x000f62000c1e1900 */
[----:B------:R-:W-:-:S03]  /*03b0*/  FADD R27, R27, R18 ;  /* 0x000000121b1b7221 */ /* 0x000fc60000000000 */
[----:B------:R-:W5:Y:S04]  /*03c0*/  LDG.E R18, desc[UR6][R2.64+0x18] ;  /* 0x0000180602127981 */ /* 0x000f68000c1e1900 */
[----:B------:R-:W5:Y:S01]  /*03d0*/  LDG.E R26, desc[UR6][R2.64+0x1c] ;  /* 0x00001c06021a7981 */ /* 0x000f62000c1e1900 */
[----:B------:R-:W-:Y:S01]  /*03e0*/  FADD R16, R27, R16 ;  /* 0x000000101b107221 */ /* 0x000fe20000000000 */
[----:B------:R-:W-:Y:S01]  /*03f0*/  IADD3 R9, PT, PT, R9, 0x10, RZ ;  /* 0x0000001009097810 */ /* 0x000fe20007ffe0ff */
[----:B------:R-:W-:Y:S02]  /*0400*/  VIADD R11, R11, 0x10 ;  /* 0x000000100b0b7836 */ /* 0x000fe40000000000 */
[----:B------:R-:W-:Y:S01]  /*0410*/  FADD R15, R16, R15 ;  /* 0x0000000f100f7221 */ /* 0x000fe20000000000 */
[----:B------:R-:W-:-:S03]  /*0420*/  ISETP.NE.AND P0, PT, R9, RZ, PT ;  /* 0x000000ff0900720c */ /* 0x000fc60003f05270 */
[----:B------:R-:W-:-:S04]  /*0430*/  FADD R14, R15, R14 ;  /* 0x0000000e0f0e7221 */ /* 0x000fc80000000000 */
[----:B------:R-:W-:-:S04]  /*0440*/  FADD R13, R14, R13 ;  /* 0x0000000d0e0d7221 */ /* 0x000fc80000000000 */
[----:B------:R-:W-:-:S04]  /*0450*/  FADD R12, R13, R12 ;  /* 0x0000000c0d0c7221 */ /* 0x000fc80000000000 */
[----:B--2---:R-:W-:-:S04]  /*0460*/  FADD R12, R12, R17 ;  /* 0x000000110c0c7221 */ /* 0x004fc80000000000 */
[----:B---3--:R-:W-:-:S04]  /*0470*/  FADD R25, R12, R25 ;  /* 0x000000190c197221 */ /* 0x008fc80000000000 */
[----:B----4-:R-:W-:-:S04]  /*0480*/  FADD R24, R25, R24 ;  /* 0x0000001819187221 */ /* 0x010fc80000000000 */
[----:B-----5:R-:W-:-:S04]  /*0490*/  FADD R23, R24, R23 ;  /* 0x0000001718177221 */ /* 0x020fc80000000000 */
[----:B------:R-:W-:-:S04]  /*04a0*/  FADD R23, R23, R18 ;  /* 0x0000001217177221 */ /* 0x000fc80000000000 */
[----:B------:R-:W-:Y:S01]  /*04b0*/  FADD R17, R23, R26 ;  /* 0x0000001a17117221 */ /* 0x000fe20000000000 */
[----:B------:R-:W-:Y:S06]  /*04c0*/  @P0 BRA `(.L_x_42) ;  /* 0xfffffffc00640947 */ /* 0x000fec000383ffff */
[----:B------:R-:W-:-:S07]  /*04d0*/  MOV R9, R6 ;  /* 0x0000000600097202 */ /* 0x000fce0000000f00 */
.L_x_41:
[----:B------:R-:W-:-:S13]  /*04e0*/  ISETP.NE.AND P0, PT, R19, RZ, PT ;  /* 0x000000ff1300720c */ /* 0x000fda0003f05270 */
[----:B------:R-:W-:Y:S05]  /*04f0*/  @!P0 BRA `(.L_x_43) ;  /* 0x0000000000d08947 */ /* 0x000fea0003800000 */
[----:B------:R-:W-:Y:S02]  /*0500*/  ISETP.GE.U32.AND P0, PT, R21, 0x7, PT ;  /* 0x000000071500780c */ /* 0x000fe40003f06070 */
[----:B------:R-:W-:-:S11]  /*0510*/  ISETP.NE.AND P1, PT, R20, RZ, PT ;  /* 0x000000ff1400720c */ /* 0x000fd60003f25270 */
[----:B------:R-:W-:Y:S05]  /*0520*/  @!P0 BRA `(.L_x_44) ;  /* 0x0000000000508947 */ /* 0x000fea0003800000 */
[----:B------:R-:W0:Y:S01]  /*0530*/  LDC.64 R2, c[0x0][0x380] ;  /* 0x0000e000ff027b82 */ /* 0x000e220000000a00 */
[----:B------:R-:W-:-:S05]  /*0540*/  IADD3 R11, PT, PT, R10, R9, RZ ;  /* 0x000000090a0b7210 */ /* 0x000fca0007ffe0ff */
[----:B0-----:R-:W-:-:S05]  /*0550*/  IMAD.WIDE R2, R11, 0x4, R2 ;  /* 0x000000040b027825 */ /* 0x001fca00078e0202 */
[----:B------:R-:W2:Y:S04]  /*0560*/  LDG.E R12, desc[UR6][R2.64] ;  /* 0x00000006020c7981 */ /* 0x000ea8000c1e1900 */
[----:B------:R-:W3:Y:S04]  /*0570*/  LDG.E R11, desc[UR6][R2.64+0x4] ;  /* 0x00000406020b7981 */ /* 0x000ee8000c1e1900 */
[----:B------:R-:W4:Y:S04]  /*0580*/  LDG.E R14, desc[UR6][R2.64+0x8] ;  /* 0x00000806020e7981 */ /* 0x000f28000c1e1900 */
[----:B------:R-:W5:Y:S04]  /*0590*/  LDG.E R16, desc[UR6][R2.64+0xc] ;  /* 0x00000c0602107981 */ /* 0x000f68000c1e1900 */
[----:B------:R-:W5:Y:S04]  /*05a0*/  LDG.E R18, desc[UR6][R2.64+0x10] ;  /* 0x0000100602127981 */ /* 0x000f68000c1e1900 */
[----:B------:R-:W5:Y:S04]  /*05b0*/  LDG.E R24, desc[UR6][R2.64+0x14] ;  /* 0x0000140602187981 */ /* 0x000f68000c1e1900 */
[----:B------:R-:W5:Y:S04]  /*05c0*/  LDG.E R26, desc[UR6][R2.64+0x18] ;  /* 0x00001806021a7981 */ /* 0x000f68000c1e1900 */
[----:B------:R-:W5:Y:S01]  /*05d0*/  LDG.E R28, desc[UR6][R2.64+0x1c] ;  /* 0x00001c06021c7981 */ /* 0x000f62000c1e1900 */
[----:B------:R-:W-:Y:S01]  /*05e0*/  IADD3 R9, PT, PT, R9, 0x8, RZ ;  /* 0x0000000809097810 */ /* 0x000fe20007ffe0ff */
[----:B--2---:R-:W-:-:S04]  /*05f0*/  FADD R12, R17, R12 ;  /* 0x0000000c110c7221 */ /* 0x004fc80000000000 */
[----:B---3--:R-:W-:-:S04]  /*0600*/  FADD R11, R12, R11 ;  /* 0x0000000b0c0b7221 */ /* 0x008fc80000000000 */
[----:B----4-:R-:W-:-:S04]  /*0610*/  FADD R11, R11, R14 ;  /* 0x0000000e0b0b7221 */ /* 0x010fc80000000000 */
[----:B-----5:R-:W-:-:S04]  /*0620*/  FADD R11, R11, R16 ;  /* 0x000000100b0b7221 */ /* 0x020fc80000000000 */
[----:B------:R-:W-:-:S04]  /*0630*/  FADD R11, R11, R18 ;  /* 0x000000120b0b7221 */ /* 0x000fc80000000000 */
[----:B------:R-:W-:-:S04]  /*0640*/  FADD R11, R11, R24 ;  /* 0x000000180b0b7221 */ /* 0x000fc80000000000 */
[----:B------:R-:W-:-:S04]  /*0650*/  FADD R11, R11, R26 ;  /* 0x0000001a0b0b7221 */ /* 0x000fc80000000000 */
[----:B------:R-:W-:-:S07]  /*0660*/  FADD R17, R11, R28 ;  /* 0x0000001c0b117221 */ /* 0x000fce0000000000 */
.L_x_44:
[----:B------:R-:W-:Y:S05]  /*0670*/  @!P1 BRA `(.L_x_43) ;  /* 0x0000000000709947 */ /* 0x000fea0003800000 */
[----:B------:R-:W-:Y:S02]  /*0680*/  ISETP.GE.U32.AND P0, PT, R22, 0x3, PT ;  /* 0x000000031600780c */ /* 0x000fe40003f06070 */
[----:B------:R-:W-:-:S11]  /*0690*/  ISETP.NE.AND P1, PT, R7, RZ, PT ;  /* 0x000000ff0700720c */ /* 0x000fd60003f25270 */
[----:B------:R-:W-:Y:S05]  /*06a0*/  @!P0 BRA `(.L_x_45) ;  /* 0x0000000000308947 */ /* 0x000fea0003800000 */
[----:B------:R-:W0:Y:S01]  /*06b0*/  LDC.64 R2, c[0x0][0x380] ;  /* 0x0000e000ff027b82 */ /* 0x000e220000000a00 */
[----:B------:R-:W-:-:S04]  /*06c0*/  IMAD.IADD R11, R10, 0x1, R9 ;  /* 0x000000010a0b7824 */ /* 0x000fc800078e0209 */
[----:B0-----:R-:W-:-:S05]  /*06d0*/  IMAD.WIDE R2, R11, 0x4, R2 ;  /* 0x000000040b027825 */ /* 0x001fca00078e0202 */
[----:B------:R-:W2:Y:S04]  /*06e0*/  LDG.E R12, desc[UR6][R2.64] ;  /* 0x00000006020c7981 */ /* 0x000ea8000c1e1900 */
[----:B------:R-:W3:Y:S04]  /*06f0*/  LDG.E R11, desc[UR6][R2.64+0x4] ;  /* 0x00000406020b7981 */ /* 0x000ee8000c1e1900 */
[----:B------:R-:W4:Y:S04]  /*0700*/  LDG.E R14, desc[UR6][R2.64+0x8] ;  /* 0x00000806020e7981 */ /* 0x000f28000c1e1900 */
[----:B------:R-:W5:Y:S01]  /*0710*/  LDG.E R16, desc[UR6][R2.64+0xc] ;  /* 0x00000c0602107981 */ /* 0x000f62000c1e1900 */
[----:B------:R-:W-:Y:S01]  /*0720*/  IADD3 R9, PT, PT, R9, 0x4, RZ ;  /* 0x0000000409097810 */ /* 0x000fe20007ffe0ff */
[----:B--2---:R-:W-:-:S04]  /*0730*/  FADD R12, R17, R12 ;  /* 0x0000000c110c7221 */ /* 0x004fc80000000000 */
[----:B---3--:R-:W-:-:S04]  /*0740*/  FADD R11, R12, R11 ;  /* 0x0000000b0c0b7221 */ /* 0x008fc80000000000 */
[----:B----4-:R-:W-:-:S04]  /*0750*/  FADD R11, R11, R14 ;  /* 0x0000000e0b0b7221 */ /* 0x010fc80000000000 */
[----:B-----5:R-:W-:-:S07]  /*0760*/  FADD R17, R11, R16 ;  /* 0x000000100b117221 */ /* 0x020fce0000000000 */
.L_x_45:
[----:B------:R-:W-:Y:S05]  /*0770*/  @!P1 BRA `(.L_x_43) ;  /* 0x0000000000309947 */ /* 0x000fea0003800000 */
[----:B------:R-:W0:Y:S01]  /*0780*/  LDC.64 R2, c[0x0][0x380] ;  /* 0x0000e000ff027b82 */ /* 0x000e220000000a00 */
[----:B------:R-:W-:-:S05]  /*0790*/  IADD3 R9, PT, PT, R10, R9, RZ ;  /* 0x000000090a097210 */ /* 0x000fca0007ffe0ff */
[----:B0-----:R-:W-:-:S05]  /*07a0*/  IMAD.WIDE R2, R9, 0x4, R2 ;  /* 0x0000000409027825 */ /* 0x001fca00078e0202 */
[----:B------:R-:W2:Y:S01]  /*07b0*/  LDG.E R10, desc[UR6][R2.64] ;  /* 0x00000006020a7981 */ /* 0x000ea2000c1e1900 */
[----:B------:R-:W-:Y:S01]  /*07c0*/  ISETP.NE.AND P0, PT, R7, 0x1, PT ;  /* 0x000000010700780c */ /* 0x000fe20003f05270 */
[----:B--2---:R-:W-:-:S12]  /*07d0*/  FADD R17, R17, R10 ;  /* 0x0000000a11117221 */ /* 0x004fd80000000000 */
[----:B------:R-:W-:Y:S05]  /*07e0*/  @!P0 BRA `(.L_x_43) ;  /* 0x0000000000148947 */ /* 0x000fea0003800000 */
[----:B------:R-:W-:Y:S01]  /*07f0*/  ISETP.NE.AND P0, PT, R7, 0x2, PT ;  /* 0x000000020700780c */ /* 0x000fe20003f05270 */
[----:B------:R-:W2:-:S12]  /*0800*/  LDG.E R10, desc[UR6][R2.64+0x4] ;  /* 0x00000406020a7981 */ /* 0x000e98000c1e1900 */
[----:B------:R-:W3:Y:S01]  /*0810*/  @P0 LDG.E R12, desc[UR6][R2.64+0x8] ;  /* 0x00000806020c0981 */ /* 0x000ee2000c1e1900 */
[----:B--2---:R-:W-:-:S04]  /*0820*/  FADD R17, R17, R10 ;  /* 0x0000000a11117221 */ /* 0x004fc80000000000 */
[----:B---3--:R-:W-:-:S07]  /*0830*/  @P0 FADD R17, R17, R12 ;  /* 0x0000000c11110221 */ /* 0x008fce0000000000 */
.L_x_43:
[----:B------:R-:W0:Y:S01]  /*0840*/  MUFU.RCP R3, R0 ;  /* 0x0000000000037308 */ /* 0x000e220000001000 */
[----:B------:R-:W-:Y:S07]  /*0850*/  BSSY.RECONVERGENT B0, `(.L_x_46) ;  /* 0x000000b000007945 */ /* 0x000fee0003800200 */
[----:B------:R-:W1:Y:S01]  /*0860*/  FCHK P0, R17, R0 ;  /* 0x0000000011007302 */ /* 0x000e620000000000 */
[----:B0-----:R-:W-:-:S04]  /*0870*/  FFMA R2, -R0, R3, 1 ;  /* 0x3f80000000027423 */ /* 0x001fc80000000103 */
[----:B------:R-:W-:-:S04]  /*0880*/  FFMA R2, R3, R2, R3 ;  /* 0x0000000203027223 */ /* 0x000fc80000000003 */
[----:B------:R-:W-:-:S04]  /*0890*/  FFMA R3, R2, R17, RZ ;  /* 0x0000001102037223 */ /* 0x000fc800000000ff */
[----:B------:R-:W-:-:S04]  /*08a0*/  FFMA R10, -R0, R3, R17 ;  /* 0x00000003000a7223 */ /* 0x000fc80000000111 */
[----:B------:R-:W-:Y:S01]  /*08b0*/  FFMA R9, R2, R10, R3 ;  /* 0x0000000a02097223 */ /* 0x000fe20000000003 */
[----:B-1----:R-:W-:Y:S06]  /*08c0*/  @!P0 BRA `(.L_x_47) ;  /* 0x00000000000c8947 */ /* 0x002fec0003800000 */
[----:B------:R-:W-:Y:S02]  /*08d0*/  MOV R2, R17 ;  /* 0x0000001100027202 */ /* 0x000fe40000000f00 */
[----:B------:R-:W-:-:S07]  /*08e0*/  MOV R10, 0x900 ;  /* 0x00000900000a7802 */ /* 0x000fce0000000f00 */
[----:B------:R-:W-:Y:S05]  /*08f0*/  CALL.REL.NOINC `($__internal_2_$__cuda_sm3x_div_rn_noftz_f32_slowpath) ;  /* 0x0000000800f47944 */ /* 0x000fea0003c00000 */
.L_x_47:
[----:B------:R-:W-:Y:S05]  /*0900*/  BSYNC.RECONVERGENT B0 ;  /* 0x0000000000007941 */ /* 0x000fea0003800200 */
.L_x_46:
[----:B------:R-:W0:Y:S01]  /*0910*/  LDC.64 R2, c[0x0][0x388] ;  /* 0x0000e200ff027b82 */ /* 0x000e220000000a00 */
[----:B------:R-:W1:Y:S01]  /*0920*/  LDCU UR8, c[0x0][0x390] ;  /* 0x00007200ff0877ac */ /* 0x000e620008000800 */
[----:B0-----:R-:W-:-:S04]  /*0930*/  IMAD.WIDE R2, R4, 0x4, R2 ;  /* 0x0000000404027825 */ /* 0x001fc800078e0202 */
[----:B------:R-:W-:Y:S01]  /*0940*/  IMAD.IADD R4, R5, 0x1, R4 ;  /* 0x0000000105047824 */ /* 0x000fe200078e0204 */
[----:B------:R0:W-:Y:S04]  /*0950*/  STG.E desc[UR6][R2.64], R9 ;  /* 0x0000000902007986 */ /* 0x0001e8000c101906 */
[----:B-1----:R-:W-:-:S13]  /*0960*/  ISETP.GE.AND P0, PT, R4, UR8, PT ;  /* 0x0000000804007c0c */ /* 0x002fda000bf06270 */
[----:B0-----:R-:W-:Y:S05]  /*0970*/  @!P0 BRA `(.L_x_48) ;  /* 0xfffffff800148947 */ /* 0x001fea000383ffff */
[----:B------:R-:W-:Y:S05]  /*0980*/  EXIT ;  /* 0x000000000000794d */ /* 0x000fea0003800000 */
.L_x_40:
[C---:B------:R-:W-:Y:S02]  /*0990*/  LOP3.LUT R23, R7.reuse, 0xf, RZ, 0xc0, !PT ;  /* 0x0000000f07177812 */ /* 0x040fe400078ec0ff */
[C---:B------:R-:W-:Y:S02]  /*09a0*/  LOP3.LUT R24, R7.reuse, 0x7, RZ, 0xc0, !PT ;  /* 0x0000000707187812 */ /* 0x040fe400078ec0ff */
[C---:B------:R-:W-:Y:S02]  /*09b0*/  LOP3.LUT R6, R7.reuse, 0x7ffffff0, RZ, 0xc0, !PT ;  /* 0x7ffffff007067812 */ /* 0x040fe400078ec0ff */
[----:B------:R-:W-:Y:S02]  /*09c0*/  LOP3.LUT R7, R7, 0x3, RZ, 0xc0, !PT ;  /* 0x0000000307077812 */ /* 0x000fe400078ec0ff */
[----:B------:R-:W-:Y:S02]  /*09d0*/  IADD3 R25, PT, PT, R23, -0x1, RZ ;  /* 0xffffffff17197810 */ /* 0x000fe40007ffe0ff */
[----:B------:R-:W-:-:S07]  /*09e0*/  IADD3 R26, PT, PT, R24, -0x1, RZ ;  /* 0xffffffff181a7810 */ /* 0x000fce0007ffe0ff */
.L_x_57:
[----:B------:R-:W0:Y:S01]  /*09f0*/  LDC R9, c[0x0][0x394] ;  /* 0x0000e500ff097b82 */ /* 0x000e220000000800 */
[----:B------:R-:W-:Y:S02]  /*0a00*/  HFMA2 R0, -RZ, RZ, 0, 0 ;  /* 0x00000000ff007431 */ /* 0x000fe400000001ff */
[----:B------:R-:W-:Y:S01]  /*0a10*/  IMAD.MOV.U32 R8, RZ, RZ, RZ ;  /* 0x000000ffff087224 */ /* 0x000fe200078e00ff */
[----:B0-----:R-:W-:-:S13]  /*0a20*/  ISETP.GE.U32.AND P0, PT, R9, 0x10, PT ;  /* 0x000000100900780c */ /* 0x001fda0003f06070 */
[----:B------:R-:W-:Y:S05]  /*0a30*/  @!P0 BRA `(.L_x_49) ;  /* 0x0000000000a48947 */ /* 0x000fea0003800000 */
[----:B------:R-:W-:Y:S02]  /*0a40*/  MOV R0, RZ ;  /* 0x000000ff00007202 */ /* 0x000fe40000000f00 */
[----:B------:R-:W-:-:S07]  /*0a50*/  MOV R11, RZ ;  /* 0x000000ff000b7202 */ /* 0x000fce0000000f00 */
.L_x_50:
[----:B------:R-:W0:Y:S01]  /*0a60*/  LDC.64 R2, c[0x0][0x380] ;  /* 0x0000e000ff027b82 */ /* 0x000e220000000a00 */
[----:B------:R-:W-:-:S04]  /*0a70*/  IMAD R13, R4, R9, R11 ;  /* 0x00000009040d7224 */ /* 0x000fc800078e020b */
        /* <DEDUP_REMOVED lines=14> */
[----:B--2---:R-:W-:-:S03]  /*0b60*/  FFMA R21, R21, R21, R0 ;  /* 0x0000001515157223 */ /* 0x004fc60000000000 */
[----:B------:R-:W2:Y:S01]  /*0b70*/  LDG.E R0, desc[UR6][R2.64+0x34] ;  /* 0x0000340602007981 */ /* 0x000ea2000c1e1900 */
[----:B---3--:R-:W-:-:S03]  /*0b80*/  FFMA R27, R22, R22, R21 ;  /* 0x00000016161b7223 */ /* 0x008fc60000000015 */
[----:B------:R-:W3:Y:S04]  /*0b90*/  LDG.E R21, desc[UR6][R2.64+0x38] ;  /* 0x0000380602157981 */ /* 0x000ee8000c1e1900 */
[----:B------:R-:W3:Y:S01]  /*0ba0*/  LDG.E R22, desc[UR6][R2.64+0x3c] ;  /* 0x00003c0602167981 */ /* 0x000ee2000c1e1900 */
[----:B----4-:R-:W-:Y:S01]  /*0bb0*/  FFMA R27, R8, R8, R27 ;  /* 0x00000008081b7223 */ /* 0x010fe2000000001b */
[----:B------:R-:W-:-:S03]  /*0bc0*/  IADD3 R11, PT, PT, R11, 0x10, RZ ;  /* 0x000000100b0b7810 */ /* 0x000fc60007ffe0ff */
[----:B-----5:R-:W-:Y:S01]  /*0bd0*/  FFMA R27, R10, R10, R27 ;  /* 0x0000000a0a1b7223 */ /* 0x020fe2000000001b */
[----:B------:R-:W-:-:S03]  /*0be0*/  ISETP.NE.AND P0, PT, R11, R6, PT ;  /* 0x000000060b00720c */ /* 0x000fc60003f05270 */
[----:B------:R-:W-:-:S04]  /*0bf0*/  FFMA R12, R12, R12, R27 ;  /* 0x0000000c0c0c7223 */ /* 0x000fc8000000001b */
        /* <DEDUP_REMOVED lines=8> */
[----:B--2---:R-:W-:-:S04]  /*0c80*/  FFMA R0, R0, R0, R19 ;  /* 0x0000000000007223 */ /* 0x004fc80000000013 */
[----:B---3--:R-:W-:-:S04]  /*0c90*/  FFMA R21, R21, R21, R0 ;  /* 0x0000001515157223 */ /* 0x008fc80000000000 */
[----:B------:R-:W-:Y:S01]  /*0ca0*/  FFMA R0, R22, R22, R21 ;  /* 0x0000001616007223 */ /* 0x000fe20000000015 */
[----:B------:R-:W-:Y:S06]  /*0cb0*/  @P0 BRA `(.L_x_50) ;  /* 0xfffffffc00680947 */ /* 0x000fec000383ffff */
[----:B------:R-:W-:-:S07]  /*0cc0*/  IMAD.MOV.U32 R8, RZ, RZ, R6 ;  /* 0x000000ffff087224 */ /* 0x000fce00078e0006 */
.L_x_49:
[----:B------:R-:W-:-:S13]  /*0cd0*/  ISETP.NE.AND P0, PT, R23, RZ, PT ;  /* 0x000000ff1700720c */ /* 0x000fda0003f05270 */
[----:B------:R-:W-:Y:S05]  /*0ce0*/  @!P0 BRA `(.L_x_51) ;  /* 0x0000000000d08947 */ /* 0x000fea0003800000 */
[----:B------:R-:W-:Y:S02]  /*0cf0*/  ISETP.GE.U32.AND P0, PT, R25, 0x7, PT ;  /* 0x000000071900780c */ /* 0x000fe40003f06070 */
[----:B------:R-:W-:-:S11]  /*0d00*/  ISETP.NE.AND P1, PT, R24, RZ, PT ;  /* 0x000000ff1800720c */ /* 0x000fd60003f25270 */
[----:B------:R-:W-:Y:S05]  /*0d10*/  @!P0 BRA `(.L_x_52) ;  /* 0x0000000000508947 */ /* 0x000fea0003800000 */
        /* <DEDUP_REMOVED lines=20> */
.L_x_52:
        /* <DEDUP_REMOVED lines=10> */
[----:B------:R-:W5:Y:S01]  /*0f00*/  LDG.E R17, desc[UR6][R2.64+0xc] ;  /* 0x00000c0602117981 */ /* 0x000f62000c1e1900 */
[----:B------:R-:W-:Y:S01]  /*0f10*/  IADD3 R8, PT, PT, R8, 0x4, RZ ;  /* 0x0000000408087810 */ /* 0x000fe20007ffe0ff */
[----:B--2---:R-:W-:-:S04]  /*0f20*/  FFMA R0, R11, R11, R0 ;  /* 0x0000000b0b007223 */ /* 0x004fc80000000000 */
[----:B---3--:R-:W-:-:S04]  /*0f30*/  FFMA R0, R13, R13, R0 ;  /* 0x0000000d0d007223 */ /* 0x008fc80000000000 */
[----:B----4-:R-:W-:-:S04]  /*0f40*/  FFMA R0, R15, R15, R0 ;  /* 0x0000000f0f007223 */ /* 0x010fc80000000000 */
[----:B-----5:R-:W-:-:S07]  /*0f50*/  FFMA R0, R17, R17, R0 ;  /* 0x0000001111007223 */ /* 0x020fce0000000000 */
.L_x_53:
[----:B------:R-:W-:Y:S05]  /*0f60*/  @!P1 BRA `(.L_x_51) ;  /* 0x0000000000309947 */ /* 0x000fea0003800000 */
[----:B------:R-:W0:Y:S01]  /*0f70*/  LDC.64 R2, c[0x0][0x380] ;  /* 0x0000e000ff027b82 */ /* 0x000e220000000a00 */
[----:B------:R-:W-:-:S04]  /*0f80*/  IMAD R9, R4, R9, R8 ;  /* 0x0000000904097224 */ /* 0x000fc800078e0208 */
[----:B0-----:R-:W-:-:S05]  /*0f90*/  IMAD.WIDE R2, R9, 0x4, R2 ;  /* 0x0000000409027825 */ /* 0x001fca00078e0202 */
[----:B------:R-:W2:Y:S01]  /*0fa0*/  LDG.E R9, desc[UR6][R2.64] ;  /* 0x0000000602097981 */ /* 0x000ea2000c1e1900 */
[----:B------:R-:W-:Y:S01]  /*0fb0*/  ISETP.NE.AND P0, PT, R7, 0x1, PT ;  /* 0x000000010700780c */ /* 0x000fe20003f05270 */
[----:B--2---:R-:W-:-:S12]  /*0fc0*/  FFMA R0, R9, R9, R0 ;  /* 0x0000000909007223 */ /* 0x004fd80000000000 */
[----:B------:R-:W-:Y:S05]  /*0fd0*/  @!P0 BRA `(.L_x_51) ;  /* 0x0000000000148947 */ /* 0x000fea0003800000 */
[----:B------:R-:W-:Y:S01]  /*0fe0*/  ISETP.NE.AND P0, PT, R7, 0x2, PT ;  /* 0x000000020700780c */ /* 0x000fe20003f05270 */
[----:B------:R-:W2:-:S12]  /*0ff0*/  LDG.E R9, desc[UR6][R2.64+0x4] ;  /* 0x0000040602097981 */ /* 0x000e98000c1e1900 */
[----:B------:R-:W3:Y:S01]  /*1000*/  @P0 LDG.E R11, desc[UR6][R2.64+0x8] ;  /* 0x00000806020b0981 */ /* 0x000ee2000c1e1900 */
[----:B--2---:R-:W-:-:S04]  /*1010*/  FFMA R0, R9, R9, R0 ;  /* 0x0000000909007223 */ /* 0x004fc80000000000 */
[----:B---3--:R-:W-:-:S07]  /*1020*/  @P0 FFMA R0, R11, R11, R0 ;  /* 0x0000000b0b000223 */ /* 0x008fce0000000000 */
.L_x_51:
[----:B------:R-:W-:Y:S01]  /*1030*/  IADD3 R2, PT, PT, R0, -0xd000000, RZ ;  /* 0xf300000000027810 */ /* 0x000fe20007ffe0ff */
[----:B------:R0:W1:Y:S01]  /*1040*/  MUFU.RSQ R3, R0 ;  /* 0x0000000000037308 */ /* 0x0000620000001400 */
[----:B------:R-:W-:Y:S02]  /*1050*/  BSSY.RECONVERGENT B0, `(.L_x_54) ;  /* 0x000000a000007945 */ /* 0x000fe40003800200 */
[----:B------:R-:W-:-:S13]  /*1060*/  ISETP.GT.U32.AND P0, PT, R2, 0x727fffff, PT ;  /* 0x727fffff0200780c */ /* 0x000fda0003f04070 */
[----:B0-----:R-:W-:Y:S05]  /*1070*/  @!P0 BRA `(.L_x_55) ;  /* 0x00000000000c8947 */ /* 0x001fea0003800000 */
[----:B------:R-:W-:-:S07]  /*1080*/  MOV R11, 0x10a0 ;  /* 0x000010a0000b7802 */ /* 0x000fce0000000f00 */
[----:B-1----:R-:W-:Y:S05]  /*1090*/  CALL.REL.NOINC `($__internal_1_$__cuda_sm20_sqrt_rn_f32_slowpath) ;  /* 0x0000000000b07944 */ /* 0x002fea0003c00000 */
[----:B------:R-:W-:Y:S05]  /*10a0*/  BRA `(.L_x_56) ;  /* 0x0000000000107947 */ /* 0x000fea0003800000 */
.L_x_55:
[C---:B-1----:R-:W-:Y:S01]  /*10b0*/  FMUL.FTZ R9, R3.reuse, R0 ;  /* 0x0000000003097220 */ /* 0x042fe20000410000 */
[----:B------:R-:W-:-:S03]  /*10c0*/  FMUL.FTZ R2, R3, 0.5 ;  /* 0x3f00000003027820 */ /* 0x000fc60000410000 */
[----:B------:R-:W-:-:S04]  /*10d0*/  FFMA R0, -R9, R9, R0 ;  /* 0x0000000909007223 */ /* 0x000fc80000000100 */
[----:B------:R-:W-:-:S07]  /*10e0*/  FFMA R9, R0, R2, R9 ;  /* 0x0000000200097223 */ /* 0x000fce0000000009 */
.L_x_56:
[----:B------:R-:W-:Y:S05]  /*10f0*/  BSYNC.RECONVERGENT B0 ;  /* 0x0000000000007941 */ /* 0x000fea0003800200 */
.L_x_54:
        /* <DEDUP_REMOVED lines=8> */
.L_x_39:
[----:B------:R-:W0:Y:S02]  /*1180*/  LDCU.U8 UR4, c[0x0][0x398] ;  /* 0x00007300ff0477ac */ /* 0x000e240008000000 */
[----:B0-----:R-:W-:-:S04]  /*1190*/  UPRMT UR4, UR4, 0x8880, URZ ;  /* 0x0000888004047896 */ /* 0x001fc800080000ff */
[----:B------:R-:W-:-:S09]  /*11a0*/  UISETP.NE.AND UP0, UPT, UR4, URZ, UPT ;  /* 0x000000ff0400728c */ /* 0x000fd2000bf05270 */
[----:B------:R-:W-:Y:S05]  /*11b0*/  BRA.U !UP0, `(.L_x_58) ;  /* 0x00000001081c7547 */ /* 0x000fea000b800000 */
[----:B------:R-:W0:Y:S02]  /*11c0*/  LDC.64 R6, c[0x0][0x388] ;  /* 0x0000e200ff067b82 */ /* 0x000e240000000a00 */
.L_x_59:
[----:B0-----:R-:W-:Y:S01]  /*11d0*/  IMAD.WIDE R2, R4, 0x4, R6 ;  /* 0x0000000404027825 */ /* 0x001fe200078e0206 */
[----:B------:R-:W-:-:S04]  /*11e0*/  IADD3 R4, PT, PT, R5, R4, RZ ;  /* 0x0000000405047210 */ /* 0x000fc80007ffe0ff */
[----:B------:R1:W-:Y:S01]  /*11f0*/  STG.E desc[UR6][R2.64], RZ ;  /* 0x000000ff02007986 */ /* 0x0003e2000c101906 */
[----:B------:R-:W-:-:S13]  /*1200*/  ISETP.GE.AND P0, PT, R4, UR8, PT ;  /* 0x0000000804007c0c */ /* 0x000fda000bf06270 */
[----:B-1----:R-:W-:Y:S05]  /*1210*/  @!P0 BRA `(.L_x_59) ;  /* 0xfffffffc00ec8947 */ /* 0x002fea000383ffff */
[----:B------:R-:W-:Y:S05]  /*1220*/  EXIT ;  /* 0x000000000000794d */ /* 0x000fea0003800000 */
.L_x_58:
[----:B------:R-:W0:Y:S08]  /*1230*/  MUFU.RCP R3, R0 ;  /* 0x0000000000037308 */ /* 0x000e300000001000 */
[----:B------:R-:W1:Y:S01]  /*1240*/  FCHK P0, RZ, R0 ;  /* 0x00000000ff007302 */ /* 0x000e620000000000 */
[----:B0-----:R-:W-:-:S04]  /*1250*/  FFMA R2, -R0, R3, 1 ;  /* 0x3f80000000027423 */ /* 0x001fc80000000103 */
[----:B------:R-:W-:-:S04]  /*1260*/  FFMA R6, R3, R2, R3 ;  /* 0x0000000203067223 */ /* 0x000fc80000000003 */
[----:B------:R-:W-:-:S04]  /*1270*/  FFMA R3, RZ, R6, RZ ;  /* 0x00000006ff037223 */ /* 0x000fc800000000ff */
[----:B------:R-:W-:-:S04]  /*1280*/  FFMA R2, -R0, R3, RZ ;  /* 0x0000000300027223 */ /* 0x000fc800000001ff */
[----:B------:R-:W-:Y:S01]  /*1290*/  FFMA R9, R6, R2, R3 ;  /* 0x0000000206097223 */ /* 0x000fe20000000003 */
[----:B-1----:R-:W-:Y:S06]  /*12a0*/  @!P0 BRA `(.L_x_60) ;  /* 0x00000000000c8947 */ /* 0x002fec0003800000 */
[----:B------:R-:W-:Y:S02]  /*12b0*/  MOV R2, RZ ;  /* 0x000000ff00027202 */ /* 0x000fe40000000f00 */
[----:B------:R-:W-:-:S07]  /*12c0*/  MOV R10, 0x12e0 ;  /* 0x000012e0000a7802 */ /* 0x000fce0000000f00 */
[----:B------:R-:W-:Y:S05]  /*12d0*/  CALL.REL.NOINC `($__internal_2_$__cuda_sm3x_div_rn_noftz_f32_slowpath) ;  /* 0x00000000007c7944 */ /* 0x000fea0003c00000 */
.L_x_60:
[----:B------:R-:W0:Y:S01]  /*12e0*/  LDC.64 R2, c[0x0][0x388] ;  /* 0x0000e200ff027b82 */ /* 0x000e220000000a00 */
[----:B------:R-:W1:Y:S02]  /*12f0*/  LDCU UR4, c[0x0][0x390] ;  /* 0x00007200ff0477ac */ /* 0x000e640008000800 */
.L_x_61:
[----:B0-----:R-:W-:Y:S01]  /*1300*/  IMAD.WIDE R6, R4, 0x4, R2 ;  /* 0x0000000404067825 */ /* 0x001fe200078e0202 */
[----:B------:R-:W-:-:S04]  /*1310*/  IADD3 R4, PT, PT, R5, R4, RZ ;  /* 0x0000000405047210 */ /* 0x000fc80007ffe0ff */
[----:B------:R2:W-:Y:S01]  /*1320*/  STG.E desc[UR6][R6.64], R9 ;  /* 0x0000000906007986 */ /* 0x0005e2000c101906 */
[----:B-1----:R-:W-:-:S13]  /*1330*/  ISETP.GE.AND P0, PT, R4, UR4, PT ;  /* 0x0000000404007c0c */ /* 0x002fda000bf06270 */
[----:B--2---:R-:W-:Y:S05]  /*1340*/  @!P0 BRA `(.L_x_61) ;  /* 0xfffffffc00ec8947 */ /* 0x004fea000383ffff */
[----:B------:R-:W-:Y:S05]  /*1350*/  EXIT ;  /* 0x000000000000794d */ /* 0x000fea0003800000 */
        .weak           $__internal_1_$__cuda_sm20_sqrt_rn_f32_slowpath
        .type           $__internal_1_$__cuda_sm20_sqrt_rn_f32_slowpath,@function
        .size           $__internal_1_$__cuda_sm20_sqrt_rn_f32_slowpath,($__internal_2_$__cuda_sm3x_div_rn_noftz_f32_slowpath - $__internal_1_$__cuda_sm20_sqrt_rn_f32_slowpath)
$__internal_1_$__cuda_sm20_sqrt_rn_f32_slowpath:
[----:B------:R-:W-:-:S13]  /*1360*/  LOP3.LUT P0, RZ, R0, 0x7fffffff, RZ, 0xc0, !PT ;  /* 0x7fffffff00ff7812 */ /* 0x000fda000780c0ff */
[----:B------:R-:W-:Y:S01]  /*1370*/  @!P0 IMAD.MOV.U32 R2, RZ, RZ, R0 ;  /* 0x000000ffff028224 */ /* 0x000fe200078e0000 */
[----:B------:R-:W-:Y:S06]  /*1380*/  @!P0 BRA `(.L_x_62) ;  /* 0x0000000000408947 */ /* 0x000fec0003800000 */
[----:B------:R-:W-:-:S13]  /*1390*/  FSETP.GEU.FTZ.AND P0, PT, R0, RZ, PT ;  /* 0x000000ff0000720b */ /* 0x000fda0003f1e000 */
[----:B------:R-:W-:Y:S01]  /*13a0*/  @!P0 MOV R2, 0x7fffffff ;  /* 0x7fffffff00028802 */ /* 0x000fe20000000f00 */
[----:B------:R-:W-:Y:S06]  /*13b0*/  @!P0 BRA `(.L_x_62) ;  /* 0x0000000000348947 */ /* 0x000fec0003800000 */
[----:B------:R-:W-:-:S13]  /*13c0*/  FSETP.GTU.FTZ.AND P0, PT, |R0|, +INF , PT ;  /* 0x7f8000000000780b */ /* 0x000fda0003f1c200 */
[----:B------:R-:W-:Y:S01]  /*13d0*/  @P0 FADD.FTZ R2, R0, 1 ;  /* 0x3f80000000020421 */ /* 0x000fe20000010000 */
[----:B------:R-:W-:Y:S06]  /*13e0*/  @P0 BRA `(.L_x_62) ;  /* 0x0000000000280947 */ /* 0x000fec0003800000 */
[----:B------:R-:W-:-:S13]  /*13f0*/  FSETP.NEU.FTZ.AND P0, PT, |R0|, +INF , PT ;  /* 0x7f8000000000780b */ /* 0x000fda0003f1d200 */
[----:B------:R-:W-:-:S04]  /*1400*/  @P0 FFMA R3, R0, 1.84467440737095516160e+19, RZ ;  /* 0x5f80000000030823 */ /* 0x000fc800000000ff */
[----:B------:R-:W0:Y:S02]  /*1410*/  @P0 MUFU.RSQ R2, R3 ;  /* 0x0000000300020308 */ /* 0x000e240000001400 */
[----:B0-----:R-:W-:Y:S01]  /*1420*/  @P0 FMUL.FTZ R8, R3, R2 ;  /* 0x0000000203080220 */ /* 0x001fe20000410000 */
[----:B------:R-:W-:Y:S01]  /*1430*/  @P0 FMUL.FTZ R10, R2, 0.5 ;  /* 0x3f000000020a0820 */ /* 0x000fe20000410000 */
[----:B------:R-:W-:Y:S02]  /*1440*/  @!P0 MOV R2, R0 ;  /* 0x0000000000028202 */ /* 0x000fe40000000f00 */
[----:B------:R-:W-:-:S04]  /*1450*/  @P0 FADD.FTZ R9, -R8, -RZ ;  /* 0x800000ff08090221 */ /* 0x000fc80000010100 */
[----:B------:R-:W-:-:S04]  /*1460*/  @P0 FFMA R9, R8, R9, R3 ;  /* 0x0000000908090223 */ /* 0x000fc80000000003 */
[----:B------:R-:W-:-:S04]  /*1470*/  @P0 FFMA R9, R9, R10, R8 ;  /* 0x0000000a09090223 */ /* 0x000fc80000000008 */
[----:B------:R-:W-:-:S07]  /*1480*/  @P0 FMUL.FTZ R2, R9, 2.3283064365386962891e-10 ;  /* 0x2f80000009020820 */ /* 0x000fce0000410000 */
.L_x_62:
[----:B------:R-:W-:Y:S01]  /*1490*/  HFMA2 R3, -RZ, RZ, 0, 0 ;  /* 0x00000000ff037431 */ /* 0x000fe200000001ff */
[----:B------:R-:W-:Y:S01]  /*14a0*/  MOV R9, R2 ;  /* 0x0000000200097202 */ /* 0x000fe20000000f00 */
[----:B------:R-:W-:-:S04]  /*14b0*/  IMAD.MOV.U32 R2, RZ, RZ, R11 ;  /* 0x000000ffff027224 */ /* 0x000fc800078e000b */
[----:B------:R-:W-:Y:S05]  /*14c0*/  RET.REL.NODEC R2 `(_Z10sum_kernelPKfPfiib) ;  /* 0xffffffe802cc7950 */ /* 0x000fea0003c3ffff */
        .weak           $__internal_2_$__cuda_sm3x_div_rn_noftz_f32_slowpath
        .type           $__internal_2_$__cuda_sm3x_div_rn_noftz_f32_slowpath,@function
        .size           $__internal_2_$__cuda_sm3x_div_rn_noftz_f32_slowpath,(.L_x_77 - $__internal_2_$__cuda_sm3x_div_rn_noftz_f32_slowpath)
$__internal_2_$__cuda_sm3x_div_rn_noftz_f32_slowpath:
[----:B------:R-:W-:Y:S01]  /*14d0*/  SHF.R.U32.HI R9, RZ, 0x17, R0 ;  /* 0x00000017ff097819 */ /* 0x000fe20000011600 */
[----:B------:R-:W-:Y:S01]  /*14e0*/  BSSY.RECONVERGENT B1, `(.L_x_63) ;  /* 0x0000063000017945 */ /* 0x000fe20003800200 */
[----:B------:R-:W-:Y:S01]  /*14f0*/  SHF.R.U32.HI R3, RZ, 0x17, R2 ;  /* 0x00000017ff037819 */ /* 0x000fe20000011602 */
[----:B------:R-:W-:Y:S01]  /*1500*/  IMAD.MOV.U32 R11, RZ, RZ, R0 ;  /* 0x000000ffff0b7224 */ /* 0x000fe200078e0000 */
[----:B------:R-:W-:Y:S02]  /*1510*/  LOP3.LUT R9, R9, 0xff, RZ, 0xc0, !PT ;  /* 0x000000ff09097812 */ /* 0x000fe400078ec0ff */
[----:B------:R-:W-:Y:S02]  /*1520*/  LOP3.LUT R14, R3, 0xff, RZ, 0xc0, !PT ;  /* 0x000000ff030e7812 */ /* 0x000fe400078ec0ff */
[----:B------:R-:W-:Y:S02]  /*1530*/  IADD3 R13, PT, PT, R9, -0x1, RZ ;  /* 0xffffffff090d7810 */ /* 0x000fe40007ffe0ff */
[----:B------:R-:W-:-:S02]  /*1540*/  IADD3 R12, PT, PT, R14, -0x1, RZ ;  /* 0xffffffff0e0c7810 */ /* 0x000fc40007ffe0ff */
        /* <DEDUP_REMOVED lines=10> */
[----:B------:R-:W-:Y:S02]  /*15f0*/  FSETP.NEU.FTZ.AND P2, PT, |R2|, +INF , PT ;  /* 0x7f8000000200780b */ /* 0x000fe40003f5d200 */
        /* <DEDUP_REMOVED lines=11> */
[----:B------:R-:W-:Y:S01]  /*16b0*/  @P0 MOV R3, RZ ;  /* 0x000000ff00030202 */ /* 0x000fe20000000f00 */
[----:B------:R-:W-:Y:S01]  /*16c0*/  @!P0 FFMA R2, R2, 1.84467440737095516160e+19, RZ ;  /* 0x5f80000002028823 */ /* 0x000fe200000000ff */
[----:B------:R-:W-:Y:S01]  /*16d0*/  @!P0 MOV R3, 0xffffffc0 ;  /* 0xffffffc000038802 */ /* 0x000fe20000000f00 */
[----:B------:R-:W-:-:S04]  /*16e0*/  @!P1 FFMA R11, R0, 1.84467440737095516160e+19, RZ ;  /* 0x5f800000000b9823 */ /* 0x000fc800000000ff */
[----:B------:R-:W-:-:S07]  /*16f0*/  @!P1 VIADD R3, R3, 0x40 ;  /* 0x0000004003039836 */ /* 0x000fce0000000000 */
.L_x_64:
[----:B------:R-:W-:Y:S01]  /*1700*/  LEA R12, R9, 0xc0800000, 0x17 ;  /* 0xc0800000090c7811 */ /* 0x000fe200078eb8ff */
[----:B------:R-:W-:Y:S03]  /*1710*/  BSSY.RECONVERGENT B2, `(.L_x_69) ;  /* 0x0000036000027945 */ /* 0x000fe60003800200 */
[----:B------:R-:W-:Y:S02]  /*1720*/  IADD3 R13, PT, PT, -R12, R11, RZ ;  /* 0x0000000b0c0d7210 */ /* 0x000fe40007ffe1ff */
[----:B------:R-:W-:Y:S02]  /*1730*/  IADD3 R12, PT, PT, R14, -0x7f, RZ ;  /* 0xffffff810e0c7810 */ /* 0x000fe40007ffe0ff */
[----:B------:R-:W0:Y:S01]  /*1740*/  MUFU.RCP R11, R13 ;  /* 0x0000000d000b7308 */ /* 0x000e220000001000 */
[----:B------:R-:W-:Y:S02]  /*1750*/  FADD.FTZ R15, -R13, -RZ ;  /* 0x800000ff0d0f7221 */ /* 0x000fe40000010100 */
[C---:B------:R-:W-:Y:S01]  /*1760*/  IMAD R2, R12.reuse, -0x800000, R2 ;  /* 0xff8000000c027824 */ /* 0x040fe200078e0202 */
[----:B------:R-:W-:-:S04]  /*1770*/  IADD3 R12, PT, PT, R12, 0x7f, -R9 ;  /* 0x0000007f0c0c7810 */ /* 0x000fc80007ffe809 */
[----:B------:R-:W-:Y:S01]  /*1780*/  IADD3 R12, PT, PT, R12, R3, RZ ;  /* 0x000000030c0c7210 */ /* 0x000fe20007ffe0ff */
[----:B0-----:R-:W-:-:S04]  /*1790*/  FFMA R14, R11, R15, 1 ;  /* 0x3f8000000b0e7423 */ /* 0x001fc8000000000f */
[----:B------:R-:W-:-:S04]  /*17a0*/  FFMA R11, R11, R14, R11 ;  /* 0x0000000e0b0b7223 */ /* 0x000fc8000000000b */
[----:B------:R-:W-:-:S04]  /*17b0*/  FFMA R14, R2, R11, RZ ;  /* 0x0000000b020e7223 */ /* 0x000fc800000000ff */
[----:B------:R-:W-:-:S04]  /*17c0*/  FFMA R16, R15, R14, R2 ;  /* 0x0000000e0f107223 */ /* 0x000fc80000000002 */
[----:B------:R-:W-:-:S04]  /*17d0*/  FFMA R16, R11, R16, R14 ;  /* 0x000000100b107223 */ /* 0x000fc8000000000e */
[----:B------:R-:W-:-:S04]  /*17e0*/  FFMA R15, R15, R16, R2 ;  /* 0x000000100f0f7223 */ /* 0x000fc80000000002 */
[----:B------:R-:W-:-:S05]  /*17f0*/  FFMA R2, R11, R15, R16 ;  /* 0x0000000f0b027223 */ /* 0x000fca0000000010 */
[----:B------:R-:W-:-:S04]  /*1800*/  SHF.R.U32.HI R9, RZ, 0x17, R2 ;  /* 0x00000017ff097819 */ /* 0x000fc80000011602 */
[----:B------:R-:W-:-:S05]  /*1810*/  LOP3.LUT R9, R9, 0xff, RZ, 0xc0, !PT ;  /* 0x000000ff09097812 */ /* 0x000fca00078ec0ff */
[----:B------:R-:W-:-:S05]  /*1820*/  IMAD.IADD R13, R9, 0x1, R12 ;  /* 0x00000001090d7824 */ /* 0x000fca00078e020c */
[----:B------:R-:W-:-:S04]  /*1830*/  IADD3 R3, PT, PT, R13, -0x1, RZ ;  /* 0xffffffff0d037810 */ /* 0x000fc80007ffe0ff */
        /* <DEDUP_REMOVED lines=9> */
[-CC-:B------:R-:W-:Y:S01]  /*18d0*/  FFMA.RZ R3, R11, R15.reuse, R16.reuse ;  /* 0x0000000f0b037223 */ /* 0x180fe2000000c010 */
[----:B------:R-:W-:Y:S01]  /*18e0*/  IADD3 R14, PT, PT, R13, 0x20, RZ ;  /* 0x000000200d0e7810 */ /* 0x000fe20007ffe0ff */
[-CC-:B------:R-:W-:Y:S01]  /*18f0*/  FFMA.RM R12, R11, R15.reuse, R16.reuse ;  /* 0x0000000f0b0c7223 */ /* 0x180fe20000004010 */
[----:B------:R-:W-:Y:S02]  /*1900*/  ISETP.NE.AND P2, PT, R13, RZ, PT ;  /* 0x000000ff0d00720c */ /* 0x000fe40003f45270 */
[----:B------:R-:W-:Y:S01]  /*1910*/  LOP3.LUT R9, R3, 0x7fffff, RZ, 0xc0, !PT ;  /* 0x007fffff03097812 */ /* 0x000fe200078ec0ff */
[----:B------:R-:W-:Y:S01]  /*1920*/  FFMA.RP R3, R11, R15, R16 ;  /* 0x0000000f0b037223 */ /* 0x000fe20000008010 */
[----:B------:R-:W-:Y:S02]  /*1930*/  ISETP.NE.AND P1, PT, R13, RZ, PT ;  /* 0x000000ff0d00720c */ /* 0x000fe40003f25270 */
[----:B------:R-:W-:Y:S02]  /*1940*/  LOP3.LUT R9, R9, 0x800000, RZ, 0xfc, !PT ;  /* 0x0080000009097812 */ /* 0x000fe400078efcff */
[----:B------:R-:W-:-:S02]  /*1950*/  IADD3 R11, PT, PT, -R13, RZ, RZ ;  /* 0x000000ff0d0b7210 */ /* 0x000fc40007ffe1ff */
[----:B------:R-:W-:Y:S02]  /*1960*/  SHF.L.U32 R14, R9, R14, RZ ;  /* 0x0000000e090e7219 */ /* 0x000fe400000006ff */
[----:B------:R-:W-:Y:S02]  /*1970*/  FSETP.NEU.FTZ.AND P0, PT, R3, R12, PT ;  /* 0x0000000c0300720b */ /* 0x000fe40003f1d000 */
[----:B------:R-:W-:Y:S02]  /*1980*/  SEL R12, R11, RZ, P2 ;  /* 0x000000ff0b0c7207 */ /* 0x000fe40001000000 */
[----:B------:R-:W-:Y:S02]  /*1990*/  ISETP.NE.AND P1, PT, R14, RZ, P1 ;  /* 0x000000ff0e00720c */ /* 0x000fe40000f25270 */
[----:B------:R-:W-:Y:S02]  /*19a0*/  SHF.R.U32.HI R12, RZ, R12, R9 ;  /* 0x0000000cff0c7219 */ /* 0x000fe40000011609 */
[----:B------:R-:W-:-:S02]  /*19b0*/  PLOP3.LUT P0, PT, P0, P1, PT, 0xf8, 0x8f ;  /* 0x00000000008f781c */ /* 0x000fc40000703f70 */
[----:B------:R-:W-:Y:S02]  /*19c0*/  SHF.R.U32.HI R14, RZ, 0x1, R12 ;  /* 0x00000001ff0e7819 */ /* 0x000fe4000001160c */
[----:B------:R-:W-:-:S04]  /*19d0*/  SEL R3, RZ, 0x1, !P0 ;  /* 0x00000001ff037807 */ /* 0x000fc80004000000 */
[----:B------:R-:W-:-:S04]  /*19e0*/  LOP3.LUT R3, R3, 0x1, R14, 0xf8, !PT ;  /* 0x0000000103037812 */ /* 0x000fc800078ef80e */
[----:B------:R-:W-:-:S05]  /*19f0*/  LOP3.LUT R3, R3, R12, RZ, 0xc0, !PT ;  /* 0x0000000c03037212 */ /* 0x000fca00078ec0ff */
[----:B------:R-:W-:-:S05]  /*1a00*/  IMAD.IADD R3, R14, 0x1, R3 ;  /* 0x000000010e037824 */ /* 0x000fca00078e0203 */
[----:B------:R-:W-:Y:S01]  /*1a10*/  LOP3.LUT R2, R3, R2, RZ, 0xfc, !PT ;  /* 0x0000000203027212 */ /* 0x000fe200078efcff */
[----:B------:R-:W-:Y:S06]  /*1a20*/  BRA `(.L_x_72) ;  /* 0x0000000000107947 */ /* 0x000fec0003800000 */
.L_x_71:
[----:B------:R-:W-:-:S04]  /*1a30*/  LOP3.LUT R2, R2, 0x80000000, RZ, 0xc0, !PT ;  /* 0x8000000002027812 */ /* 0x000fc800078ec0ff */
[----:B------:R-:W-:Y:S01]  /*1a40*/  LOP3.LUT R2, R2, 0x7f800000, RZ, 0xfc, !PT ;  /* 0x7f80000002027812 */ /* 0x000fe200078efcff */
[----:B------:R-:W-:Y:S06]  /*1a50*/  BRA `(.L_x_72) ;  /* 0x0000000000047947 */ /* 0x000fec0003800000 */
.L_x_70:
[----:B------:R-:W-:-:S07]  /*1a60*/  LEA R2, R12, R2, 0x17 ;  /* 0x000000020c027211 */ /* 0x000fce00078eb8ff */
.L_x_72:
[----:B------:R-:W-:Y:S05]  /*1a70*/  BSYNC.RECONVERGENT B2 ;  /* 0x0000000000027941 */ /* 0x000fea0003800200 */
.L_x_69:
[----:B------:R-:W-:Y:S05]  /*1a80*/  BRA `(.L_x_73) ;  /* 0x0000000000207947 */ /* 0x000fea0003800000 */
.L_x_68:
[----:B------:R-:W-:-:S04]  /*1a90*/  LOP3.LUT R2, R11, 0x80000000, R2, 0x48, !PT ;  /* 0x800000000b027812 */ /* 0x000fc800078e4802 */
[----:B------:R-:W-:Y:S01]  /*1aa0*/  LOP3.LUT R2, R2, 0x7f800000, RZ, 0xfc, !PT ;  /* 0x7f80000002027812 */ /* 0x000fe200078efcff */
[----:B------:R-:W-:Y:S06]  /*1ab0*/  BRA `(.L_x_73) ;  /* 0x0000000000147947 */ /* 0x000fec0003800000 */
.L_x_67:
[----:B------:R-:W-:Y:S01]  /*1ac0*/  LOP3.LUT R2, R11, 0x80000000, R2, 0x48, !PT ;  /* 0x800000000b027812 */ /* 0x000fe200078e4802 */
[----:B------:R-:W-:Y:S06]  /*1ad0*/  BRA `(.L_x_73) ;  /* 0x00000000000c7947 */ /* 0x000fec0003800000 */
.L_x_66:
[----:B------:R-:W0:Y:S01]  /*1ae0*/  MUFU.RSQ R2, -QNAN ;  /* 0xffc0000000027908 */ /* 0x000e220000001400 */
[----:B------:R-:W-:Y:S05]  /*1af0*/  BRA `(.L_x_73) ;  /* 0x0000000000047947 */ /* 0x000fea0003800000 */
.L_x_65:
[----:B------:R-:W-:-:S07]  /*1b00*/  FADD.FTZ R2, R2, R0 ;  /* 0x0000000002027221 */ /* 0x000fce0000010000 */
.L_x_73:
[----:B------:R-:W-:Y:S05]  /*1b10*/  BSYNC.RECONVERGENT B1 ;  /* 0x0000000000017941 */ /* 0x000fea0003800200 */
.L_x_63:
[----:B------:R-:W-:Y:S01]  /*1b20*/  HFMA2 R11, -RZ, RZ, 0, 0 ;  /* 0x00000000ff0b7431 */ /* 0x000fe200000001ff */
[----:B0-----:R-:W-:-:S03]  /*1b30*/  MOV R9, R2 ;  /* 0x0000000200097202 */ /* 0x001fc60000000f00 */
[----:B------:R-:W-:Y:S05]  /*1b40*/  RET.REL.NODEC R10 `(_Z10sum_kernelPKfPfiib) ;  /* 0xffffffe40a2c7950 */ /* 0x000fea0003c3ffff */
.L_x_74:
        /* <DEDUP_REMOVED lines=11> */
.L_x_77:


//--------------------- .nv.shared.reserved.0     --------------------------
	.section	.nv.shared.reserved.0,"aw",@nobits
	.weak		__nv_reservedSMEM_offset_0_alias
	.size		__nv_reservedSMEM_offset_0_alias, 0, 64
	.other		__nv_reservedSMEM_offset_0_alias,@"STO_CUDA_RESERVED_SHARED STV_DEFAULT"
__nv_reservedSMEM_offset_0_alias:
	.zero		0
	.zero		64


//--------------------- .nv.constant0._Z13matmul_kernelPfS_ii --------------------------
	.section	.nv.constant0._Z13matmul_kernelPfS_ii,"a",@progbits
	.sectionflags	@""
	.align	4
.nv.constant0._Z13matmul_kernelPfS_ii:
	.zero		920


//--------------------- .nv.constant0._Z15sqrt_div_kernelPfPKfii --------------------------
	.section	.nv.constant0._Z15sqrt_div_kernelPfPKfii,"a",@progbits
	.sectionflags	@""
	.align	4
.nv.constant0._Z15sqrt_div_kernelPfPKfii:
	.zero		920


//--------------------- .nv.constant0._Z15mean_sub_kernelPfS_ii --------------------------
	.section	.nv.constant0._Z15mean_sub_kernelPfS_ii,"a",@progbits
	.sectionflags	@""
	.align	4
.nv.constant0._Z15mean_sub_kernelPfS_ii:
	.zero		920


//--------------------- .nv.constant0._Z10sum_kernelPKfPfiib --------------------------
	.section	.nv.constant0._Z10sum_kernelPKfPfiib,"a",@progbits
	.sectionflags	@""
	.align	4
.nv.constant0._Z10sum_kernelPKfPfiib:
	.zero		921


//--------------------- SYMBOLS --------------------------

	.type		.nv.reservedSmem.offset0,@object
	.size		.nv.reservedSmem.offset0,0x4
